//
// Generated by NVIDIA NVVM Compiler
//
// Compiler Build ID: CL-36424714
// Cuda compilation tools, release 13.0, V13.0.88
// Based on NVVM 20.0.0
//

.version 9.0
.target sm_100
.address_size 64

	// .globl	_Z17findMaxGPU_nativePiiS_
// _ZZ15findMaxGPU_warpPiiS_E9warp_maxs has been demoted
.global .align 1 .b8 _ZN34_INTERNAL_e9524899_4_k_cu_2ba38d084cuda3std3__436_GLOBAL__N__e9524899_4_k_cu_2ba38d086ignoreE[1];
.global .align 1 .b8 _ZN34_INTERNAL_e9524899_4_k_cu_2ba38d084cuda3std3__45__cpo5beginE[1];
.global .align 1 .b8 _ZN34_INTERNAL_e9524899_4_k_cu_2ba38d084cuda3std3__45__cpo3endE[1];
.global .align 1 .b8 _ZN34_INTERNAL_e9524899_4_k_cu_2ba38d084cuda3std3__45__cpo6cbeginE[1];
.global .align 1 .b8 _ZN34_INTERNAL_e9524899_4_k_cu_2ba38d084cuda3std3__45__cpo4cendE[1];
.global .align 1 .b8 _ZN34_INTERNAL_e9524899_4_k_cu_2ba38d084cuda3std3__419piecewise_constructE[1];
.global .align 1 .b8 _ZN34_INTERNAL_e9524899_4_k_cu_2ba38d084cuda3std3__48in_placeE[1];
.global .align 1 .b8 _ZN34_INTERNAL_e9524899_4_k_cu_2ba38d084cuda3std6ranges3__45__cpo4swapE[1];
.global .align 1 .b8 _ZN34_INTERNAL_e9524899_4_k_cu_2ba38d084cuda3std6ranges3__45__cpo9iter_moveE[1];
.global .align 1 .b8 _ZN34_INTERNAL_e9524899_4_k_cu_2ba38d084cuda3std6ranges3__45__cpo7advanceE[1];
.extern .shared .align 16 .b8 shared_data[];
.extern .shared .align 16 .b8 smem[];

.visible .entry _Z17findMaxGPU_nativePiiS_(
	.param .u64 .ptr .align 1 _Z17findMaxGPU_nativePiiS__param_0,
	.param .u32 _Z17findMaxGPU_nativePiiS__param_1,
	.param .u64 .ptr .align 1 _Z17findMaxGPU_nativePiiS__param_2
)
{
	.reg .pred 	%p<3>;
	.reg .b32 	%r<17>;
	.reg .b64 	%rd<13>;

	ld.param.u64 	%rd7, [_Z17findMaxGPU_nativePiiS__param_0];
	ld.param.u32 	%r6, [_Z17findMaxGPU_nativePiiS__param_1];
	ld.param.u64 	%rd8, [_Z17findMaxGPU_nativePiiS__param_2];
	mov.u32 	%r8, %ctaid.x;
	mov.u32 	%r1, %ntid.x;
	mov.u32 	%r9, %tid.x;
	mad.lo.s32 	%r2, %r8, %r1, %r9;
	setp.ge.u32 	%p1, %r2, %r6;
	mov.b32 	%r16, -2147483648;
	@%p1 bra 	$L__BB0_3;
	cvt.s64.s32 	%rd12, %r2;
	mov.u32 	%r11, %nctaid.x;
	mul.lo.s32 	%r12, %r1, %r11;
	cvt.s64.s32 	%rd2, %r12;
	cvt.s64.s32 	%rd3, %r6;
	cvta.to.global.u64 	%rd4, %rd7;
	mov.b32 	%r16, -2147483648;
$L__BB0_2:
	shl.b64 	%rd9, %rd12, 2;
	add.s64 	%rd10, %rd4, %rd9;
	ld.global.u32 	%r13, [%rd10];
	max.s32 	%r16, %r13, %r16;
	add.s64 	%rd12, %rd12, %rd2;
	setp.lt.u64 	%p2, %rd12, %rd3;
	@%p2 bra 	$L__BB0_2;
$L__BB0_3:
	cvta.to.global.u64 	%rd11, %rd8;
	atom.global.max.s32 	%r14, [%rd11], %r16;
	ret;

}
	// .globl	_Z17findMaxGPU_sharedPiiS_
.visible .entry _Z17findMaxGPU_sharedPiiS_(
	.param .u64 .ptr .align 1 _Z17findMaxGPU_sharedPiiS__param_0,
	.param .u32 _Z17findMaxGPU_sharedPiiS__param_1,
	.param .u64 .ptr .align 1 _Z17findMaxGPU_sharedPiiS__param_2
)
{
	.reg .pred 	%p<8>;
	.reg .b32 	%r<27>;
	.reg .b64 	%rd<18>;

	ld.param.u64 	%rd11, [_Z17findMaxGPU_sharedPiiS__param_0];
	ld.param.u32 	%r9, [_Z17findMaxGPU_sharedPiiS__param_1];
	ld.param.u64 	%rd12, [_Z17findMaxGPU_sharedPiiS__param_2];
	mov.u32 	%r1, %tid.x;
	mov.u32 	%r11, %ctaid.x;
	mov.u32 	%r2, %ntid.x;
	mad.lo.s32 	%r3, %r11, %r2, %r1;
	setp.ge.u32 	%p1, %r3, %r9;
	mov.b32 	%r26, -2147483648;
	@%p1 bra 	$L__BB1_3;
	cvt.s64.s32 	%rd16, %r3;
	mov.u32 	%r13, %nctaid.x;
	mul.lo.s32 	%r14, %r2, %r13;
	cvt.s64.s32 	%rd2, %r14;
	cvt.s64.s32 	%rd3, %r9;
	cvta.to.global.u64 	%rd4, %rd11;
	mov.b32 	%r26, -2147483648;
$L__BB1_2:
	shl.b64 	%rd13, %rd16, 2;
	add.s64 	%rd14, %rd4, %rd13;
	ld.global.u32 	%r15, [%rd14];
	max.s32 	%r26, %r15, %r26;
	add.s64 	%rd16, %rd16, %rd2;
	setp.lt.u64 	%p2, %rd16, %rd3;
	@%p2 bra 	$L__BB1_2;
$L__BB1_3:
	shl.b32 	%r16, %r1, 2;
	mov.u32 	%r17, shared_data;
	add.s32 	%r7, %r17, %r16;
	st.shared.u32 	[%r7], %r26;
	bar.sync 	0;
	setp.lt.u32 	%p3, %r2, 2;
	@%p3 bra 	$L__BB1_9;
	shr.u32 	%r18, %r2, 1;
	cvt.u64.u32 	%rd17, %r18;
	cvt.u64.u32 	%rd8, %r1;
$L__BB1_5:
	mov.u64 	%rd9, %rd17;
	setp.le.u64 	%p4, %rd9, %rd8;
	@%p4 bra 	$L__BB1_8;
	cvt.u32.u64 	%r19, %rd9;
	shl.b32 	%r20, %r19, 2;
	add.s32 	%r21, %r7, %r20;
	ld.shared.u32 	%r8, [%r21];
	ld.shared.u32 	%r22, [%r7];
	setp.le.s32 	%p5, %r8, %r22;
	@%p5 bra 	$L__BB1_8;
	st.shared.u32 	[%r7], %r8;
$L__BB1_8:
	bar.sync 	0;
	shr.u64 	%rd17, %rd9, 1;
	setp.gt.u64 	%p6, %rd9, 1;
	@%p6 bra 	$L__BB1_5;
$L__BB1_9:
	setp.ne.s32 	%p7, %r1, 0;
	@%p7 bra 	$L__BB1_11;
	ld.shared.u32 	%r23, [shared_data];
	cvta.to.global.u64 	%rd15, %rd12;
	atom.global.max.s32 	%r24, [%rd15], %r23;
$L__BB1_11:
	ret;

}
	// .globl	_Z15findMaxGPU_warpPiiS_
.visible .entry _Z15findMaxGPU_warpPiiS_(
	.param .u64 .ptr .align 1 _Z15findMaxGPU_warpPiiS__param_0,
	.param .u32 _Z15findMaxGPU_warpPiiS__param_1,
	.param .u64 .ptr .align 1 _Z15findMaxGPU_warpPiiS__param_2
)
{
	.reg .pred 	%p<17>;
	.reg .b32 	%r<49>;
	.reg .b64 	%rd<13>;
	// demoted variable
	.shared .align 4 .b8 _ZZ15findMaxGPU_warpPiiS_E9warp_maxs[32];
	ld.param.u64 	%rd7, [_Z15findMaxGPU_warpPiiS__param_0];
	ld.param.u32 	%r12, [_Z15findMaxGPU_warpPiiS__param_1];
	ld.param.u64 	%rd8, [_Z15findMaxGPU_warpPiiS__param_2];
	mov.u32 	%r1, %tid.x;
	mov.u32 	%r14, %ctaid.x;
	mov.u32 	%r2, %ntid.x;
	mad.lo.s32 	%r3, %r14, %r2, %r1;
	and.b32  	%r4, %r1, 31;
	setp.ge.u32 	%p1, %r3, %r12;
	mov.b32 	%r47, -2147483648;
	@%p1 bra 	$L__BB2_3;
	cvt.s64.s32 	%rd12, %r3;
	mov.u32 	%r16, %nctaid.x;
	mul.lo.s32 	%r17, %r2, %r16;
	cvt.s64.s32 	%rd2, %r17;
	cvt.s64.s32 	%rd3, %r12;
	cvta.to.global.u64 	%rd4, %rd7;
	mov.b32 	%r47, -2147483648;
$L__BB2_2:
	shl.b64 	%rd9, %rd12, 2;
	add.s64 	%rd10, %rd4, %rd9;
	ld.global.u32 	%r18, [%rd10];
	max.s32 	%r47, %r18, %r47;
	add.s64 	%rd12, %rd12, %rd2;
	setp.lt.u64 	%p2, %rd12, %rd3;
	@%p2 bra 	$L__BB2_2;
$L__BB2_3:
	shfl.sync.down.b32	%r19|%p3, %r47, 16, 31, -1;
	max.s32 	%r20, %r47, %r19;
	shfl.sync.down.b32	%r21|%p4, %r20, 8, 31, -1;
	max.s32 	%r22, %r20, %r21;
	shfl.sync.down.b32	%r23|%p5, %r22, 4, 31, -1;
	max.s32 	%r24, %r22, %r23;
	shfl.sync.down.b32	%r25|%p6, %r24, 2, 31, -1;
	max.s32 	%r26, %r24, %r25;
	shfl.sync.down.b32	%r27|%p7, %r26, 1, 31, -1;
	max.s32 	%r8, %r26, %r27;
	setp.ne.s32 	%p8, %r4, 0;
	@%p8 bra 	$L__BB2_5;
	shr.u32 	%r28, %r1, 3;
	and.b32  	%r29, %r28, 124;
	mov.u32 	%r30, _ZZ15findMaxGPU_warpPiiS_E9warp_maxs;
	add.s32 	%r31, %r30, %r29;
	st.shared.u32 	[%r31], %r8;
$L__BB2_5:
	bar.sync 	0;
	setp.gt.u32 	%p9, %r1, 31;
	@%p9 bra 	$L__BB2_10;
	setp.gt.u32 	%p10, %r4, 7;
	mov.b32 	%r48, -2147483648;
	@%p10 bra 	$L__BB2_8;
	shl.b32 	%r33, %r4, 2;
	mov.u32 	%r34, _ZZ15findMaxGPU_warpPiiS_E9warp_maxs;
	add.s32 	%r35, %r34, %r33;
	ld.shared.u32 	%r48, [%r35];
$L__BB2_8:
	shfl.sync.down.b32	%r36|%p11, %r48, 16, 31, -1;
	max.s32 	%r37, %r48, %r36;
	shfl.sync.down.b32	%r38|%p12, %r37, 8, 31, -1;
	max.s32 	%r39, %r37, %r38;
	shfl.sync.down.b32	%r40|%p13, %r39, 4, 31, -1;
	max.s32 	%r41, %r39, %r40;
	shfl.sync.down.b32	%r42|%p14, %r41, 2, 31, -1;
	max.s32 	%r43, %r41, %r42;
	shfl.sync.down.b32	%r44|%p15, %r43, 1, 31, -1;
	max.s32 	%r11, %r43, %r44;
	setp.ne.s32 	%p16, %r1, 0;
	@%p16 bra 	$L__BB2_10;
	cvta.to.global.u64 	%rd11, %rd8;
	atom.global.max.s32 	%r45, [%rd11], %r11;
$L__BB2_10:
	ret;

}
	// .globl	_Z14findMaxGPU_dsmPiiS_
.visible .entry _Z14findMaxGPU_dsmPiiS_(
	.param .u64 .ptr .align 1 _Z14findMaxGPU_dsmPiiS__param_0,
	.param .u32 _Z14findMaxGPU_dsmPiiS__param_1,
	.param .u64 .ptr .align 1 _Z14findMaxGPU_dsmPiiS__param_2
)
.explicitcluster
.reqnctapercluster 8, 1, 1
{
	.reg .pred 	%p<47>;
	.reg .b32 	%r<234>;
	.reg .b64 	%rd<103>;

	ld.param.u64 	%rd37, [_Z14findMaxGPU_dsmPiiS__param_0];
	ld.param.u32 	%r92, [_Z14findMaxGPU_dsmPiiS__param_1];
	ld.param.u64 	%rd38, [_Z14findMaxGPU_dsmPiiS__param_2];
	mov.u32 	%r1, %tid.x;
	mov.u32 	%r94, %tid.y;
	mov.u32 	%r95, %tid.z;
	mov.u32 	%r2, %ntid.x;
	mov.u32 	%r96, %ntid.y;
	mad.lo.s32 	%r97, %r95, %r96, %r94;
	mul.lo.s32 	%r3, %r97, %r2;
	add.s32 	%r4, %r3, %r1;
	mul.lo.s32 	%r98, %r2, %r96;
	mov.u32 	%r99, %ntid.z;
	mul.lo.s32 	%r100, %r98, %r99;
	add.s32 	%r101, %r100, 31;
	shr.u32 	%r5, %r101, 5;
	shr.u32 	%r6, %r100, 5;
	cvt.u64.u32 	%rd1, %r6;
	mov.u32 	%r102, %ctaid.x;
	mad.lo.s32 	%r7, %r102, %r2, %r1;
	shr.u32 	%r103, %r4, 5;
	and.b32  	%r8, %r103, 65535;
	setp.ge.u32 	%p1, %r7, %r92;
	mov.b32 	%r192, -2147483648;
	@%p1 bra 	$L__BB3_3;
	cvt.s64.s32 	%rd95, %r7;
	mov.u32 	%r105, %nctaid.x;
	mul.lo.s32 	%r106, %r2, %r105;
	cvt.s64.s32 	%rd3, %r106;
	cvt.s64.s32 	%rd4, %r92;
	cvta.to.global.u64 	%rd5, %rd37;
	mov.b32 	%r192, -2147483648;
$L__BB3_2:
	shl.b64 	%rd39, %rd95, 2;
	add.s64 	%rd40, %rd5, %rd39;
	ld.global.u32 	%r107, [%rd40];
	max.s32 	%r192, %r107, %r192;
	add.s64 	%rd95, %rd95, %rd3;
	setp.lt.u64 	%p2, %rd95, %rd4;
	@%p2 bra 	$L__BB3_2;
$L__BB3_3:
	mov.b32 	%r108, -1;
	redux.sync.max.s32 %r12, %r192, %r108;
	and.b32  	%r13, %r4, 31;
	setp.ne.s32 	%p3, %r13, 0;
	@%p3 bra 	$L__BB3_5;
	shl.b32 	%r109, %r8, 2;
	mov.u32 	%r110, smem;
	add.s32 	%r111, %r110, %r109;
	st.shared.u32 	[%r111], %r12;
$L__BB3_5:
	shl.b32 	%r112, %r6, 2;
	mov.u32 	%r113, smem;
	add.s32 	%r14, %r113, %r112;
	barrier.sync 	0;
	setp.ne.s32 	%p4, %r8, 0;
	@%p4 bra 	$L__BB3_10;
	and.b32  	%r115, %r5, 65535;
	setp.ge.u32 	%p5, %r13, %r115;
	mov.b32 	%r193, -2147483648;
	@%p5 bra 	$L__BB3_8;
	shl.b32 	%r116, %r13, 2;
	add.s32 	%r118, %r113, %r116;
	ld.shared.u32 	%r193, [%r118];
$L__BB3_8:
	setp.ne.s32 	%p6, %r13, 0;
	mov.b32 	%r119, -1;
	redux.sync.max.s32 %r17, %r193, %r119;
	@%p6 bra 	$L__BB3_10;
	st.shared.u32 	[%r14], %r17;
$L__BB3_10:
	barrier.cluster.arrive;
	barrier.cluster.wait;
	or.b32  	%r120, %r3, %r1;
	setp.ne.s32 	%p7, %r120, 0;
	@%p7 bra 	$L__BB3_84;
	mov.u32 	%r18, %cluster_ctarank;
	mov.u32 	%r121, %cluster_nctarank;
	ld.shared.u32 	%r196, [%r14];
	cvt.s64.s32 	%rd8, %r121;
	setp.eq.s32 	%p8, %r121, 0;
	@%p8 bra 	$L__BB3_82;
	shl.b64 	%rd42, %rd1, 2;
	cvt.u64.u32 	%rd43, %r113;
	cvta.shared.u64 	%rd44, %rd43;
	add.s64 	%rd9, %rd44, %rd42;
	cvt.u32.u64 	%r124, %rd8;
	cvt.s64.s32 	%rd10, %r18;
	setp.lt.u32 	%p9, %r124, 16;
	mov.b64 	%rd99, 0;
	@%p9 bra 	$L__BB3_47;
	and.b64  	%rd99, %rd8, -16;
	mov.b64 	%rd97, 0;
	mov.b32 	%r194, 7;
	mov.u64 	%rd96, %rd10;
$L__BB3_14:
	.pragma "nounroll";
	setp.eq.s64 	%p10, %rd96, 0;
	@%p10 bra 	$L__BB3_16;
	add.s32 	%r126, %r194, -7;
	mapa.u64	%rd46, %rd9, %r126;
	ld.u32 	%r127, [%rd46];
	max.s32 	%r196, %r196, %r127;
$L__BB3_16:
	add.s64 	%rd47, %rd97, 1;
	setp.eq.s64 	%p11, %rd47, %rd10;
	@%p11 bra 	$L__BB3_18;
	add.s32 	%r128, %r194, -6;
	mapa.u64	%rd48, %rd9, %r128;
	ld.u32 	%r129, [%rd48];
	max.s32 	%r196, %r196, %r129;
$L__BB3_18:
	add.s64 	%rd49, %rd97, 2;
	setp.eq.s64 	%p12, %rd49, %rd10;
	@%p12 bra 	$L__BB3_20;
	add.s32 	%r130, %r194, -5;
	mapa.u64	%rd50, %rd9, %r130;
	ld.u32 	%r131, [%rd50];
	max.s32 	%r196, %r196, %r131;
$L__BB3_20:
	add.s64 	%rd51, %rd97, 3;
	setp.eq.s64 	%p13, %rd51, %rd10;
	@%p13 bra 	$L__BB3_22;
	add.s32 	%r132, %r194, -4;
	mapa.u64	%rd52, %rd9, %r132;
	ld.u32 	%r133, [%rd52];
	max.s32 	%r196, %r196, %r133;
$L__BB3_22:
	add.s64 	%rd53, %rd97, 4;
	setp.eq.s64 	%p14, %rd53, %rd10;
	@%p14 bra 	$L__BB3_24;
	add.s32 	%r134, %r194, -3;
	mapa.u64	%rd54, %rd9, %r134;
	ld.u32 	%r135, [%rd54];
	max.s32 	%r196, %r196, %r135;
$L__BB3_24:
	add.s64 	%rd55, %rd97, 5;
	setp.eq.s64 	%p15, %rd55, %rd10;
	@%p15 bra 	$L__BB3_26;
	add.s32 	%r136, %r194, -2;
	mapa.u64	%rd56, %rd9, %r136;
	ld.u32 	%r137, [%rd56];
	max.s32 	%r196, %r196, %r137;
$L__BB3_26:
	add.s64 	%rd57, %rd97, 6;
	setp.eq.s64 	%p16, %rd57, %rd10;
	@%p16 bra 	$L__BB3_28;
	add.s32 	%r138, %r194, -1;
	mapa.u64	%rd58, %rd9, %r138;
	ld.u32 	%r139, [%rd58];
	max.s32 	%r196, %r196, %r139;
$L__BB3_28:
	add.s64 	%rd59, %rd97, 7;
	setp.eq.s64 	%p17, %rd59, %rd10;
	@%p17 bra 	$L__BB3_30;
	mapa.u64	%rd60, %rd9, %r194;
	ld.u32 	%r140, [%rd60];
	max.s32 	%r196, %r196, %r140;
$L__BB3_30:
	add.s64 	%rd61, %rd97, 8;
	setp.eq.s64 	%p18, %rd61, %rd10;
	@%p18 bra 	$L__BB3_32;
	add.s32 	%r141, %r194, 1;
	mapa.u64	%rd62, %rd9, %r141;
	ld.u32 	%r142, [%rd62];
	max.s32 	%r196, %r196, %r142;
$L__BB3_32:
	add.s64 	%rd63, %rd97, 9;
	setp.eq.s64 	%p19, %rd63, %rd10;
	@%p19 bra 	$L__BB3_34;
	add.s32 	%r143, %r194, 2;
	mapa.u64	%rd64, %rd9, %r143;
	ld.u32 	%r144, [%rd64];
	max.s32 	%r196, %r196, %r144;
$L__BB3_34:
	add.s64 	%rd65, %rd97, 10;
	setp.eq.s64 	%p20, %rd65, %rd10;
	@%p20 bra 	$L__BB3_36;
	add.s32 	%r145, %r194, 3;
	mapa.u64	%rd66, %rd9, %r145;
	ld.u32 	%r146, [%rd66];
	max.s32 	%r196, %r196, %r146;
$L__BB3_36:
	add.s64 	%rd67, %rd97, 11;
	setp.eq.s64 	%p21, %rd67, %rd10;
	@%p21 bra 	$L__BB3_38;
	add.s32 	%r147, %r194, 4;
	mapa.u64	%rd68, %rd9, %r147;
	ld.u32 	%r148, [%rd68];
	max.s32 	%r196, %r196, %r148;
$L__BB3_38:
	add.s64 	%rd69, %rd97, 12;
	setp.eq.s64 	%p22, %rd69, %rd10;
	@%p22 bra 	$L__BB3_40;
	add.s32 	%r149, %r194, 5;
	mapa.u64	%rd70, %rd9, %r149;
	ld.u32 	%r150, [%rd70];
	max.s32 	%r196, %r196, %r150;
$L__BB3_40:
	add.s64 	%rd71, %rd97, 13;
	setp.eq.s64 	%p23, %rd71, %rd10;
	@%p23 bra 	$L__BB3_42;
	add.s32 	%r151, %r194, 6;
	mapa.u64	%rd72, %rd9, %r151;
	ld.u32 	%r152, [%rd72];
	max.s32 	%r196, %r196, %r152;
$L__BB3_42:
	add.s64 	%rd73, %rd97, 14;
	setp.eq.s64 	%p24, %rd73, %rd10;
	@%p24 bra 	$L__BB3_44;
	add.s32 	%r153, %r194, 7;
	mapa.u64	%rd74, %rd9, %r153;
	ld.u32 	%r154, [%rd74];
	max.s32 	%r196, %r196, %r154;
$L__BB3_44:
	add.s64 	%rd75, %rd97, 15;
	setp.eq.s64 	%p25, %rd75, %rd10;
	@%p25 bra 	$L__BB3_46;
	add.s32 	%r155, %r194, 8;
	mapa.u64	%rd76, %rd9, %r155;
	ld.u32 	%r156, [%rd76];
	max.s32 	%r196, %r196, %r156;
$L__BB3_46:
	add.s64 	%rd97, %rd97, 16;
	add.s32 	%r194, %r194, 16;
	add.s64 	%rd96, %rd96, -16;
	setp.ne.s64 	%p26, %rd97, %rd99;
	@%p26 bra 	$L__BB3_14;
$L__BB3_47:
	and.b32  	%r158, %r124, 15;
	setp.eq.s32 	%p27, %r158, 0;
	@%p27 bra 	$L__BB3_82;
	and.b64  	%rd77, %rd8, 15;
	add.s64 	%rd78, %rd77, -1;
	setp.lt.u64 	%p28, %rd78, 7;
	@%p28 bra 	$L__BB3_66;
	setp.eq.s64 	%p29, %rd99, %rd10;
	@%p29 bra 	$L__BB3_51;
	cvt.u32.u64 	%r160, %rd99;
	mapa.u64	%rd79, %rd9, %r160;
	ld.u32 	%r161, [%rd79];
	max.s32 	%r196, %r196, %r161;
$L__BB3_51:
	add.s64 	%rd17, %rd99, 1;
	setp.eq.s64 	%p30, %rd17, %rd10;
	@%p30 bra 	$L__BB3_53;
	cvt.u32.u64 	%r162, %rd17;
	mapa.u64	%rd80, %rd9, %r162;
	ld.u32 	%r163, [%rd80];
	max.s32 	%r196, %r196, %r163;
$L__BB3_53:
	add.s64 	%rd18, %rd99, 2;
	setp.eq.s64 	%p31, %rd18, %rd10;
	@%p31 bra 	$L__BB3_55;
	cvt.u32.u64 	%r164, %rd18;
	mapa.u64	%rd81, %rd9, %r164;
	ld.u32 	%r165, [%rd81];
	max.s32 	%r196, %r196, %r165;
$L__BB3_55:
	add.s64 	%rd19, %rd99, 3;
	setp.eq.s64 	%p32, %rd19, %rd10;
	@%p32 bra 	$L__BB3_57;
	cvt.u32.u64 	%r166, %rd19;
	mapa.u64	%rd82, %rd9, %r166;
	ld.u32 	%r167, [%rd82];
	max.s32 	%r196, %r196, %r167;
$L__BB3_57:
	add.s64 	%rd20, %rd99, 4;
	setp.eq.s64 	%p33, %rd20, %rd10;
	@%p33 bra 	$L__BB3_59;
	cvt.u32.u64 	%r168, %rd20;
	mapa.u64	%rd83, %rd9, %r168;
	ld.u32 	%r169, [%rd83];
	max.s32 	%r196, %r196, %r169;
$L__BB3_59:
	add.s64 	%rd21, %rd99, 5;
	setp.eq.s64 	%p34, %rd21, %rd10;
	@%p34 bra 	$L__BB3_61;
	cvt.u32.u64 	%r170, %rd21;
	mapa.u64	%rd84, %rd9, %r170;
	ld.u32 	%r171, [%rd84];
	max.s32 	%r196, %r196, %r171;
$L__BB3_61:
	add.s64 	%rd22, %rd99, 6;
	setp.eq.s64 	%p35, %rd22, %rd10;
	@%p35 bra 	$L__BB3_63;
	cvt.u32.u64 	%r172, %rd22;
	mapa.u64	%rd85, %rd9, %r172;
	ld.u32 	%r173, [%rd85];
	max.s32 	%r196, %r196, %r173;
$L__BB3_63:
	add.s64 	%rd23, %rd99, 7;
	setp.eq.s64 	%p36, %rd23, %rd10;
	@%p36 bra 	$L__BB3_65;
	cvt.u32.u64 	%r174, %rd23;
	mapa.u64	%rd86, %rd9, %r174;
	ld.u32 	%r175, [%rd86];
	max.s32 	%r196, %r196, %r175;
$L__BB3_65:
	add.s64 	%rd99, %rd99, 8;
$L__BB3_66:
	and.b32  	%r177, %r124, 7;
	setp.eq.s32 	%p37, %r177, 0;
	@%p37 bra 	$L__BB3_82;
	and.b64  	%rd87, %rd8, 7;
	add.s64 	%rd88, %rd87, -1;
	setp.lt.u64 	%p38, %rd88, 3;
	@%p38 bra 	$L__BB3_77;
	setp.eq.s64 	%p39, %rd99, %rd10;
	@%p39 bra 	$L__BB3_70;
	cvt.u32.u64 	%r179, %rd99;
	mapa.u64	%rd89, %rd9, %r179;
	ld.u32 	%r180, [%rd89];
	max.s32 	%r196, %r196, %r180;
$L__BB3_70:
	add.s64 	%rd26, %rd99, 1;
	setp.eq.s64 	%p40, %rd26, %rd10;
	@%p40 bra 	$L__BB3_72;
	cvt.u32.u64 	%r181, %rd26;
	mapa.u64	%rd90, %rd9, %r181;
	ld.u32 	%r182, [%rd90];
	max.s32 	%r196, %r196, %r182;
$L__BB3_72:
	add.s64 	%rd27, %rd99, 2;
	setp.eq.s64 	%p41, %rd27, %rd10;
	@%p41 bra 	$L__BB3_74;
	cvt.u32.u64 	%r183, %rd27;
	mapa.u64	%rd91, %rd9, %r183;
	ld.u32 	%r184, [%rd91];
	max.s32 	%r196, %r196, %r184;
$L__BB3_74:
	add.s64 	%rd28, %rd99, 3;
	setp.eq.s64 	%p42, %rd28, %rd10;
	@%p42 bra 	$L__BB3_76;
	cvt.u32.u64 	%r185, %rd28;
	mapa.u64	%rd92, %rd9, %r185;
	ld.u32 	%r186, [%rd92];
	max.s32 	%r196, %r196, %r186;
$L__BB3_76:
	add.s64 	%rd99, %rd99, 4;
$L__BB3_77:
	and.b32  	%r188, %r124, 3;
	setp.eq.s32 	%p43, %r188, 0;
	@%p43 bra 	$L__BB3_82;
	cvt.u32.u64 	%r230, %rd99;
	sub.s64 	%rd102, %rd10, %rd99;
	and.b64  	%rd101, %rd8, 3;
$L__BB3_79:
	.pragma "nounroll";
	setp.eq.s64 	%p44, %rd102, 0;
	@%p44 bra 	$L__BB3_81;
	mapa.u64	%rd93, %rd9, %r230;
	ld.u32 	%r189, [%rd93];
	max.s32 	%r196, %r196, %r189;
$L__BB3_81:
	add.s32 	%r230, %r230, 1;
	add.s64 	%rd102, %rd102, -1;
	add.s64 	%rd101, %rd101, -1;
	setp.ne.s64 	%p45, %rd101, 0;
	@%p45 bra 	$L__BB3_79;
$L__BB3_82:
	setp.ne.s32 	%p46, %r18, 0;
	@%p46 bra 	$L__BB3_84;
	cvta.to.global.u64 	%rd94, %rd38;
	atom.global.max.s32 	%r190, [%rd94], %r196;
$L__BB3_84:
	ret;

}


// ===== COMPILED SASS (sm_100) =====

	.target	sm_100

	.elftype	@"ET_EXEC"


//--------------------- .note.nv.tkinfo           --------------------------
	.section	.note.nv.tkinfo,"",@"SHT_NOTE"
	.sectionflags	@"SHF_NOTE_NV_TKINFO"
	.tkinfo
        /*0018*/ 	.word	0x00000002
        /*0030*/ 	.string	""
        /*0030*/ 	.string	"ptxas"
        /*0030*/ 	.string	"Cuda compilation tools, release 13.0, V13.0.88"
        /*0030*/ 	.string	"Build cuda_13.0.r13.0/compiler.36424714_0"
        /*0030*/ 	.string	"-arch sm_100 -m 64 "



//--------------------- .note.nv.cuinfo           --------------------------
	.section	.note.nv.cuinfo,"",@"SHT_NOTE"
	.sectionflags	@"SHF_NOTE_NV_CUINFO"
        /*0018*/ 	.short	0x0002
        /*001a*/ 	.short	0x0064
        /*001c*/ 	.short	0x0082
	.zero		2


//--------------------- .nv.info                  --------------------------
	.section	.nv.info,"",@"SHT_CUDA_INFO"
	.align	4


	//----- nvinfo : EIATTR_REGCOUNT
	.align		4
        /*0000*/ 	.byte	0x04, 0x2f
        /*0002*/ 	.short	(.L_11 - .L_10)
	.align		4
.L_10:
        /*0004*/ 	.word	index@(_Z17findMaxGPU_nativePiiS_)
        /*0008*/ 	.word	0x0000000e


	//----- nvinfo : EIATTR_FRAME_SIZE
	.align		4
.L_11:
        /*000c*/ 	.byte	0x04, 0x11
        /*000e*/ 	.short	(.L_13 - .L_12)
	.align		4
.L_12:
        /*0010*/ 	.word	index@(_Z17findMaxGPU_nativePiiS_)
        /*0014*/ 	.word	0x00000000


	//----- nvinfo : EIATTR_REGCOUNT
	.align		4
.L_13:
        /*0018*/ 	.byte	0x04, 0x2f
        /*001a*/ 	.short	(.L_15 - .L_14)
	.align		4
.L_14:
        /*001c*/ 	.word	index@(_Z17findMaxGPU_sharedPiiS_)
        /*0020*/ 	.word	0x0000000d


	//----- nvinfo : EIATTR_FRAME_SIZE
	.align		4
.L_15:
        /*0024*/ 	.byte	0x04, 0x11
        /*0026*/ 	.short	(.L_17 - .L_16)
	.align		4
.L_16:
        /*0028*/ 	.word	index@(_Z17findMaxGPU_sharedPiiS_)
        /*002c*/ 	.word	0x00000000


	//----- nvinfo : EIATTR_REGCOUNT
	.align		4
.L_17:
        /*0030*/ 	.byte	0x04, 0x2f
        /*0032*/ 	.short	(.L_19 - .L_18)
	.align		4
.L_18:
        /*0034*/ 	.word	index@(_Z15findMaxGPU_warpPiiS_)
        /*0038*/ 	.word	0x0000000c


	//----- nvinfo : EIATTR_FRAME_SIZE
	.align		4
.L_19:
        /*003c*/ 	.byte	0x04, 0x11
        /*003e*/ 	.short	(.L_21 - .L_20)
	.align		4
.L_20:
        /*0040*/ 	.word	index@(_Z15findMaxGPU_warpPiiS_)
        /*0044*/ 	.word	0x00000000


	//----- nvinfo : EIATTR_REGCOUNT
	.align		4
.L_21:
        /*0048*/ 	.byte	0x04, 0x2f
        /*004a*/ 	.short	(.L_23 - .L_22)
	.align		4
.L_22:
        /*004c*/ 	.word	index@(_Z14findMaxGPU_dsmPiiS_)
        /*0050*/ 	.word	0x0000001c


	//----- nvinfo : EIATTR_FRAME_SIZE
	.align		4
.L_23:
        /*0054*/ 	.byte	0x04, 0x11
        /*0056*/ 	.short	(.L_25 - .L_24)
	.align		4
.L_24:
        /*0058*/ 	.word	index@(_Z14findMaxGPU_dsmPiiS_)
        /*005c*/ 	.word	0x00000000


	//----- nvinfo : EIATTR_MIN_STACK_SIZE
	.align		4
.L_25:
        /*0060*/ 	.byte	0x04, 0x12
        /*0062*/ 	.short	(.L_27 - .L_26)
	.align		4
.L_26:
        /*0064*/ 	.word	index@(_Z14findMaxGPU_dsmPiiS_)
        /*0068*/ 	.word	0x00000000


	//----- nvinfo : EIATTR_MIN_STACK_SIZE
	.align		4
.L_27:
        /*006c*/ 	.byte	0x04, 0x12
        /*006e*/ 	.short	(.L_29 - .L_28)
	.align		4
.L_28:
        /*0070*/ 	.word	index@(_Z15findMaxGPU_warpPiiS_)
        /*0074*/ 	.word	0x00000000


	//----- nvinfo : EIATTR_MIN_STACK_SIZE
	.align		4
.L_29:
        /*0078*/ 	.byte	0x04, 0x12
        /*007a*/ 	.short	(.L_31 - .L_30)
	.align		4
.L_30:
        /*007c*/ 	.word	index@(_Z17findMaxGPU_sharedPiiS_)
        /*0080*/ 	.word	0x00000000


	//----- nvinfo : EIATTR_MIN_STACK_SIZE
	.align		4
.L_31:
        /*0084*/ 	.byte	0x04, 0x12
        /*0086*/ 	.short	(.L_33 - .L_32)
	.align		4
.L_32:
        /*0088*/ 	.word	index@(_Z17findMaxGPU_nativePiiS_)
        /*008c*/ 	.word	0x00000000
.L_33:


//--------------------- .nv.compat                --------------------------
	.section	.nv.compat,"",@"SHT_CUDA_COMPAT_INFO"
	.align	4
        /*0000*/ 	.byte	0x02, 0x09, 0x00, 0x00, 0x02, 0x02, 0x01, 0x00, 0x02, 0x05, 0x05, 0x00, 0x03, 0x07, 0x01, 0x01
        /*0010*/ 	.byte	0x02, 0x03, 0x00, 0x00, 0x02, 0x06, 0x01, 0x00, 0x04, 0x0b, 0x08, 0x00, 0x09, 0x00, 0x00, 0x00
        /*0020*/ 	.byte	0x00, 0x00, 0x00, 0x00


//--------------------- .nv.info._Z14findMaxGPU_dsmPiiS_ --------------------------
	.section	.nv.info._Z14findMaxGPU_dsmPiiS_,"",@"SHT_CUDA_INFO"
	.sectionflags	@""
	.align	4


	//----- nvinfo : EIATTR_CUDA_API_VERSION
	.align		4
        /*0000*/ 	.byte	0x04, 0x37
        /*0002*/ 	.short	(.L_35 - .L_34)
.L_34:
        /*0004*/ 	.word	0x00000082


	//----- nvinfo : EIATTR_KPARAM_INFO
	.align		4
.L_35:
        /*0008*/ 	.byte	0x04, 0x17
        /*000a*/ 	.short	(.L_37 - .L_36)
.L_36:
        /*000c*/ 	.word	0x00000000
        /*0010*/ 	.short	0x0002
        /*0012*/ 	.short	0x0010
        /*0014*/ 	.byte	0x00, 0xf5, 0x21, 0x00


	//----- nvinfo : EIATTR_KPARAM_INFO
	.align		4
.L_37:
        /*0018*/ 	.byte	0x04, 0x17
        /*001a*/ 	.short	(.L_39 - .L_38)
.L_38:
        /*001c*/ 	.word	0x00000000
        /*0020*/ 	.short	0x0001
        /*0022*/ 	.short	0x0008
        /*0024*/ 	.byte	0x00, 0xf0, 0x11, 0x00


	//----- nvinfo : EIATTR_KPARAM_INFO
	.align		4
.L_39:
        /*0028*/ 	.byte	0x04, 0x17
        /*002a*/ 	.short	(.L_41 - .L_40)
.L_40:
        /*002c*/ 	.word	0x00000000
        /*0030*/ 	.short	0x0000
        /*0032*/ 	.short	0x0000
        /*0034*/ 	.byte	0x00, 0xf5, 0x21, 0x00


	//----- nvinfo : EIATTR_EXPLICIT_CLUSTER
	.align		4
.L_41:
        /*0038*/ 	.byte	0x01, 0x3e
	.zero		2


	//----- nvinfo : EIATTR_CTA_PER_CLUSTER
	.align		4
        /*003c*/ 	.byte	0x04, 0x3d
        /*003e*/ 	.short	(.L_43 - .L_42)
.L_42:
        /*0040*/ 	.word	0x00000008
        /*0044*/ 	.word	0x00000001
        /*0048*/ 	.word	0x00000001


	//----- nvinfo : EIATTR_SPARSE_MMA_MASK
	.align		4
.L_43:
        /*004c*/ 	.byte	0x03, 0x50
        /*004e*/ 	.short	0x0000


	//----- nvinfo : EIATTR_MAXREG_COUNT
	.align		4
        /*0050*/ 	.byte	0x03, 0x1b
        /*0052*/ 	.short	0x00ff


	//----- nvinfo : EIATTR_NUM_BARRIERS
	.align		4
        /*0054*/ 	.byte	0x02, 0x4c
        /*0056*/ 	.byte	0x01
	.zero		1


	//----- nvinfo : EIATTR_MERCURY_ISA_VERSION
	.align		4
        /*0058*/ 	.byte	0x03, 0x5f
        /*005a*/ 	.short	0x0101


	//----- nvinfo : EIATTR_INT_WARP_WIDE_INSTR_OFFSETS
	.align		4
        /*005c*/ 	.byte	0x04, 0x31
        /*005e*/ 	.short	(.L_45 - .L_44)


	//   ....[0]....
.L_44:
        /*0060*/ 	.word	0x00001830


	//   ....[1]....
        /*0064*/ 	.word	0x00001840


	//----- nvinfo : EIATTR_COOP_GROUP_MASK_REGIDS
	.align		4
.L_45:
        /*0068*/ 	.byte	0x04, 0x29
        /*006a*/ 	.short	(.L_47 - .L_46)


	//   ....[0]....
.L_46:
        /*006c*/ 	.word	0xffffffff


	//   ....[1]....
        /*0070*/ 	.word	0xffffffff


	//   ....[2]....
        /*0074*/ 	.word	0xffffffff


	//----- nvinfo : EIATTR_COOP_GROUP_INSTR_OFFSETS
	.align		4
.L_47:
        /*0078*/ 	.byte	0x04, 0x28
        /*007a*/ 	.short	(.L_49 - .L_48)


	//   ....[0]....
.L_48:
        /*007c*/ 	.word	0x00000290


	//   ....[1]....
        /*0080*/ 	.word	0x00000350


	//   ....[2]....
        /*0084*/ 	.word	0x000003e0


	//----- nvinfo : EIATTR_VRC_CTA_INIT_COUNT
	.align		4
.L_49:
        /*0088*/ 	.byte	0x02, 0x4a
	.zero		1
	.zero		1


	//----- nvinfo : EIATTR_EXIT_INSTR_OFFSETS
	.align		4
        /*008c*/ 	.byte	0x04, 0x1c
        /*008e*/ 	.short	(.L_51 - .L_50)


	//   ....[0]....
.L_50:
        /*0090*/ 	.word	0x00000480


	//   ....[1]....
        /*0094*/ 	.word	0x00001800


	//   ....[2]....
        /*0098*/ 	.word	0x00001890


	//----- nvinfo : EIATTR_CRS_STACK_SIZE
	.align		4
.L_51:
        /*009c*/ 	.byte	0x04, 0x1e
        /*009e*/ 	.short	(.L_53 - .L_52)
.L_52:
        /*00a0*/ 	.word	0x00000000


	//----- nvinfo : EIATTR_CBANK_PARAM_SIZE
	.align		4
.L_53:
        /*00a4*/ 	.byte	0x03, 0x19
        /*00a6*/ 	.short	0x0018


	//----- nvinfo : EIATTR_PARAM_CBANK
	.align		4
        /*00a8*/ 	.byte	0x04, 0x0a
        /*00aa*/ 	.short	(.L_55 - .L_54)
	.align		4
.L_54:
        /*00ac*/ 	.word	index@(.nv.constant0._Z14findMaxGPU_dsmPiiS_)
        /*00b0*/ 	.short	0x0380
        /*00b2*/ 	.short	0x0018


	//----- nvinfo : EIATTR_SW_WAR
	.align		4
.L_55:
        /*00b4*/ 	.byte	0x04, 0x36
        /*00b6*/ 	.short	(.L_57 - .L_56)
.L_56:
        /*00b8*/ 	.word	0x00000008
.L_57:


//--------------------- .nv.info._Z15findMaxGPU_warpPiiS_ --------------------------
	.section	.nv.info._Z15findMaxGPU_warpPiiS_,"",@"SHT_CUDA_INFO"
	.sectionflags	@""
	.align	4


	//----- nvinfo : EIATTR_CUDA_API_VERSION
	.align		4
        /*0000*/ 	.byte	0x04, 0x37
        /*0002*/ 	.short	(.L_59 - .L_58)
.L_58:
        /*0004*/ 	.word	0x00000082


	//----- nvinfo : EIATTR_KPARAM_INFO
	.align		4
.L_59:
        /*0008*/ 	.byte	0x04, 0x17
        /*000a*/ 	.short	(.L_61 - .L_60)
.L_60:
        /*000c*/ 	.word	0x00000000
        /*0010*/ 	.short	0x0002
        /*0012*/ 	.short	0x0010
        /*0014*/ 	.byte	0x00, 0xf5, 0x21, 0x00


	//----- nvinfo : EIATTR_KPARAM_INFO
	.align		4
.L_61:
        /*0018*/ 	.byte	0x04, 0x17
        /*001a*/ 	.short	(.L_63 - .L_62)
.L_62:
        /*001c*/ 	.word	0x00000000
        /*0020*/ 	.short	0x0001
        /*0022*/ 	.short	0x0008
        /*0024*/ 	.byte	0x00, 0xf0, 0x11, 0x00


	//----- nvinfo : EIATTR_KPARAM_INFO
	.align		4
.L_63:
        /*0028*/ 	.byte	0x04, 0x17
        /*002a*/ 	.short	(.L_65 - .L_64)
.L_64:
        /*002c*/ 	.word	0x00000000
        /*0030*/ 	.short	0x0000
        /*0032*/ 	.short	0x0000
        /*0034*/ 	.byte	0x00, 0xf5, 0x21, 0x00


	//----- nvinfo : EIATTR_SPARSE_MMA_MASK
	.align		4
.L_65:
        /*0038*/ 	.byte	0x03, 0x50
        /*003a*/ 	.short	0x0000


	//----- nvinfo : EIATTR_MAXREG_COUNT
	.align		4
        /*003c*/ 	.byte	0x03, 0x1b
        /*003e*/ 	.short	0x00ff


	//----- nvinfo : EIATTR_NUM_BARRIERS
	.align		4
        /*0040*/ 	.byte	0x02, 0x4c
        /*0042*/ 	.byte	0x01
	.zero		1


	//----- nvinfo : EIATTR_MERCURY_ISA_VERSION
	.align		4
        /*0044*/ 	.byte	0x03, 0x5f
        /*0046*/ 	.short	0x0101


	//----- nvinfo : EIATTR_COOP_GROUP_MASK_REGIDS
	.align		4
        /*0048*/ 	.byte	0x04, 0x29
        /*004a*/ 	.short	(.L_67 - .L_66)


	//   ....[0]....
.L_66:
        /*004c*/ 	.word	0xffffffff


	//   ....[1]....
        /*0050*/ 	.word	0xffffffff


	//   ....[2]....
        /*0054*/ 	.word	0xffffffff


	//   ....[3]....
        /*0058*/ 	.word	0xffffffff


	//   ....[4]....
        /*005c*/ 	.word	0xffffffff


	//   ....[5]....
        /*0060*/ 	.word	0xffffffff


	//   ....[6]....
        /*0064*/ 	.word	0xffffffff


	//   ....[7]....
        /*0068*/ 	.word	0xffffffff


	//   ....[8]....
        /*006c*/ 	.word	0xffffffff


	//   ....[9]....
        /*0070*/ 	.word	0xffffffff


	//----- nvinfo : EIATTR_COOP_GROUP_INSTR_OFFSETS
	.align		4
.L_67:
        /*0074*/ 	.byte	0x04, 0x28
        /*0076*/ 	.short	(.L_69 - .L_68)


	//   ....[0]....
.L_68:
        /*0078*/ 	.word	0x000001c0


	//   ....[1]....
        /*007c*/ 	.word	0x000001f0


	//   ....[2]....
        /*0080*/ 	.word	0x00000210


	//   ....[3]....
        /*0084*/ 	.word	0x00000240


	//   ....[4]....
        /*0088*/ 	.word	0x000002b0


	//   ....[5]....
        /*008c*/ 	.word	0x000003a0


	//   ....[6]....
        /*0090*/ 	.word	0x000003c0


	//   ....[7]....
        /*0094*/ 	.word	0x000003e0


	//   ....[8]....
        /*0098*/ 	.word	0x00000400


	//   ....[9]....
        /*009c*/ 	.word	0x00000420


	//----- nvinfo : EIATTR_VRC_CTA_INIT_COUNT
	.align		4
.L_69:
        /*00a0*/ 	.byte	0x02, 0x4a
	.zero		1
	.zero		1


	//----- nvinfo : EIATTR_EXIT_INSTR_OFFSETS
	.align		4
        /*00a4*/ 	.byte	0x04, 0x1c
        /*00a6*/ 	.short	(.L_71 - .L_70)


	//   ....[0]....
.L_70:
        /*00a8*/ 	.word	0x00000310


	//   ....[1]....
        /*00ac*/ 	.word	0x00000430


	//   ....[2]....
        /*00b0*/ 	.word	0x00000470


	//----- nvinfo : EIATTR_CRS_STACK_SIZE
	.align		4
.L_71:
        /*00b4*/ 	.byte	0x04, 0x1e
        /*00b6*/ 	.short	(.L_73 - .L_72)
.L_72:
        /*00b8*/ 	.word	0x00000000


	//----- nvinfo : EIATTR_CBANK_PARAM_SIZE
	.align		4
.L_73:
        /*00bc*/ 	.byte	0x03, 0x19
        /*00be*/ 	.short	0x0018


	//----- nvinfo : EIATTR_PARAM_CBANK
	.align		4
        /*00c0*/ 	.byte	0x04, 0x0a
        /*00c2*/ 	.short	(.L_75 - .L_74)
	.align		4
.L_74:
        /*00c4*/ 	.word	index@(.nv.constant0._Z15findMaxGPU_warpPiiS_)
        /*00c8*/ 	.short	0x0380
        /*00ca*/ 	.short	0x0018


	//----- nvinfo : EIATTR_SW_WAR
	.align		4
.L_75:
        /*00cc*/ 	.byte	0x04, 0x36
        /*00ce*/ 	.short	(.L_77 - .L_76)
.L_76:
        /*00d0*/ 	.word	0x00000008
.L_77:


//--------------------- .nv.info._Z17findMaxGPU_sharedPiiS_ --------------------------
	.section	.nv.info._Z17findMaxGPU_sharedPiiS_,"",@"SHT_CUDA_INFO"
	.sectionflags	@""
	.align	4


	//----- nvinfo : EIATTR_CUDA_API_VERSION
	.align		4
        /*0000*/ 	.byte	0x04, 0x37
        /*0002*/ 	.short	(.L_79 - .L_78)
.L_78:
        /*0004*/ 	.word	0x00000082


	//----- nvinfo : EIATTR_KPARAM_INFO
	.align		4
.L_79:
        /*0008*/ 	.byte	0x04, 0x17
        /*000a*/ 	.short	(.L_81 - .L_80)
.L_80:
        /*000c*/ 	.word	0x00000000
        /*0010*/ 	.short	0x0002
        /*0012*/ 	.short	0x0010
        /*0014*/ 	.byte	0x00, 0xf5, 0x21, 0x00


	//----- nvinfo : EIATTR_KPARAM_INFO
	.align		4
.L_81:
        /*0018*/ 	.byte	0x04, 0x17
        /*001a*/ 	.short	(.L_83 - .L_82)
.L_82:
        /*001c*/ 	.word	0x00000000
        /*0020*/ 	.short	0x0001
        /*0022*/ 	.short	0x0008
        /*0024*/ 	.byte	0x00, 0xf0, 0x11, 0x00


	//----- nvinfo : EIATTR_KPARAM_INFO
	.align		4
.L_83:
        /*0028*/ 	.byte	0x04, 0x17
        /*002a*/ 	.short	(.L_85 - .L_84)
.L_84:
        /*002c*/ 	.word	0x00000000
        /*0030*/ 	.short	0x0000
        /*0032*/ 	.short	0x0000
        /*0034*/ 	.byte	0x00, 0xf5, 0x21, 0x00


	//----- nvinfo : EIATTR_SPARSE_MMA_MASK
	.align		4
.L_85:
        /*0038*/ 	.byte	0x03, 0x50
        /*003a*/ 	.short	0x0000


	//----- nvinfo : EIATTR_MAXREG_COUNT
	.align		4
        /*003c*/ 	.byte	0x03, 0x1b
        /*003e*/ 	.short	0x00ff


	//----- nvinfo : EIATTR_NUM_BARRIERS
	.align		4
        /*0040*/ 	.byte	0x02, 0x4c
        /*0042*/ 	.byte	0x01
	.zero		1


	//----- nvinfo : EIATTR_MERCURY_ISA_VERSION
	.align		4
        /*0044*/ 	.byte	0x03, 0x5f
        /*0046*/ 	.short	0x0101


	//----- nvinfo : EIATTR_VRC_CTA_INIT_COUNT
	.align		4
        /*0048*/ 	.byte	0x02, 0x4a
	.zero		1
	.zero		1


	//----- nvinfo : EIATTR_EXIT_INSTR_OFFSETS
	.align		4
        /*004c*/ 	.byte	0x04, 0x1c
        /*004e*/ 	.short	(.L_87 - .L_86)


	//   ....[0]....
.L_86:
        /*0050*/ 	.word	0x00000390


	//   ....[1]....
        /*0054*/ 	.word	0x00000400


	//----- nvinfo : EIATTR_CRS_STACK_SIZE
	.align		4
.L_87:
        /*0058*/ 	.byte	0x04, 0x1e
        /*005a*/ 	.short	(.L_89 - .L_88)
.L_88:
        /*005c*/ 	.word	0x00000000


	//----- nvinfo : EIATTR_CBANK_PARAM_SIZE
	.align		4
.L_89:
        /*0060*/ 	.byte	0x03, 0x19
        /*0062*/ 	.short	0x0018


	//----- nvinfo : EIATTR_PARAM_CBANK
	.align		4
        /*0064*/ 	.byte	0x04, 0x0a
        /*0066*/ 	.short	(.L_91 - .L_90)
	.align		4
.L_90:
        /*0068*/ 	.word	index@(.nv.constant0._Z17findMaxGPU_sharedPiiS_)
        /*006c*/ 	.short	0x0380
        /*006e*/ 	.short	0x0018


	//----- nvinfo : EIATTR_SW_WAR
	.align		4
.L_91:
        /*0070*/ 	.byte	0x04, 0x36
        /*0072*/ 	.short	(.L_93 - .L_92)
.L_92:
        /*0074*/ 	.word	0x00000008
.L_93:


//--------------------- .nv.info._Z17findMaxGPU_nativePiiS_ --------------------------
	.section	.nv.info._Z17findMaxGPU_nativePiiS_,"",@"SHT_CUDA_INFO"
	.sectionflags	@""
	.align	4


	//----- nvinfo : EIATTR_CUDA_API_VERSION
	.align		4
        /*0000*/ 	.byte	0x04, 0x37
        /*0002*/ 	.short	(.L_95 - .L_94)
.L_94:
        /*0004*/ 	.word	0x00000082


	//----- nvinfo : EIATTR_KPARAM_INFO
	.align		4
.L_95:
        /*0008*/ 	.byte	0x04, 0x17
        /*000a*/ 	.short	(.L_97 - .L_96)
.L_96:
        /*000c*/ 	.word	0x00000000
        /*0010*/ 	.short	0x0002
        /*0012*/ 	.short	0x0010
        /*0014*/ 	.byte	0x00, 0xf5, 0x21, 0x00


	//----- nvinfo : EIATTR_KPARAM_INFO
	.align		4
.L_97:
        /*0018*/ 	.byte	0x04, 0x17
        /*001a*/ 	.short	(.L_99 - .L_98)
.L_98:
        /*001c*/ 	.word	0x00000000
        /*0020*/ 	.short	0x0001
        /*0022*/ 	.short	0x0008
        /*0024*/ 	.byte	0x00, 0xf0, 0x11, 0x00


	//----- nvinfo : EIATTR_KPARAM_INFO
	.align		4
.L_99:
        /*0028*/ 	.byte	0x04, 0x17
        /*002a*/ 	.short	(.L_101 - .L_100)
.L_100:
        /*002c*/ 	.word	0x00000000
        /*0030*/ 	.short	0x0000
        /*0032*/ 	.short	0x0000
        /*0034*/ 	.byte	0x00, 0xf5, 0x21, 0x00


	//----- nvinfo : EIATTR_SPARSE_MMA_MASK
	.align		4
.L_101:
        /*0038*/ 	.byte	0x03, 0x50
        /*003a*/ 	.short	0x0000


	//----- nvinfo : EIATTR_MAXREG_COUNT
	.align		4
        /*003c*/ 	.byte	0x03, 0x1b
        /*003e*/ 	.short	0x00ff


	//----- nvinfo : EIATTR_MERCURY_ISA_VERSION
	.align		4
        /*0040*/ 	.byte	0x03, 0x5f
        /*0042*/ 	.short	0x0101


	//----- nvinfo : EIATTR_INT_WARP_WIDE_INSTR_OFFSETS
	.align		4
        /*0044*/ 	.byte	0x04, 0x31
        /*0046*/ 	.short	(.L_103 - .L_102)


	//   ....[0]....
.L_102:
        /*0048*/ 	.word	0x000001e0


	//   ....[1]....
        /*004c*/ 	.word	0x000001f0


	//----- nvinfo : EIATTR_VRC_CTA_INIT_COUNT
	.align		4
.L_103:
        /*0050*/ 	.byte	0x02, 0x4a
	.zero		1
	.zero		1


	//----- nvinfo : EIATTR_EXIT_INSTR_OFFSETS
	.align		4
        /*0054*/ 	.byte	0x04, 0x1c
        /*0056*/ 	.short	(.L_105 - .L_104)


	//   ....[0]....
.L_104:
        /*0058*/ 	.word	0x00000240


	//----- nvinfo : EIATTR_CRS_STACK_SIZE
	.align		4
.L_105:
        /*005c*/ 	.byte	0x04, 0x1e
        /*005e*/ 	.short	(.L_107 - .L_106)
.L_106:
        /*0060*/ 	.word	0x00000000


	//----- nvinfo : EIATTR_CBANK_PARAM_SIZE
	.align		4
.L_107:
        /*0064*/ 	.byte	0x03, 0x19
        /*0066*/ 	.short	0x0018


	//----- nvinfo : EIATTR_PARAM_CBANK
	.align		4
        /*0068*/ 	.byte	0x04, 0x0a
        /*006a*/ 	.short	(.L_109 - .L_108)
	.align		4
.L_108:
        /*006c*/ 	.word	index@(.nv.constant0._Z17findMaxGPU_nativePiiS_)
        /*0070*/ 	.short	0x0380
        /*0072*/ 	.short	0x0018


	//----- nvinfo : EIATTR_SW_WAR
	.align		4
.L_109:
        /*0074*/ 	.byte	0x04, 0x36
        /*0076*/ 	.short	(.L_111 - .L_110)
.L_110:
        /*0078*/ 	.word	0x00000008
.L_111:


//--------------------- .nv.callgraph             --------------------------
	.section	.nv.callgraph,"",@"SHT_CUDA_CALLGRAPH"
	.align	4
	.sectionentsize	8
	.align		4
        /*0000*/ 	.word	0x00000000
	.align		4
        /*0004*/ 	.word	0xffffffff
	.align		4
        /*0008*/ 	.word	0x00000000
	.align		4
        /*000c*/ 	.word	0xfffffffe
	.align		4
        /*0010*/ 	.word	0x00000000
	.align		4
        /*0014*/ 	.word	0xfffffffd
	.align		4
        /*0018*/ 	.word	0x00000000
	.align		4
        /*001c*/ 	.word	0xfffffffc


//--------------------- .nv.constant4             --------------------------
	.section	.nv.constant4,"a",@progbits
	.align	8
	.align		8
.nv.constant4:
        /*0000*/ 	.dword	_ZN34_INTERNAL_e9524899_4_k_cu_2ba38d084cuda3std3__436_GLOBAL__N__e9524899_4_k_cu_2ba38d086ignoreE
	.align		8
        /*0008*/ 	.dword	_ZN34_INTERNAL_e9524899_4_k_cu_2ba38d084cuda3std3__45__cpo5beginE
	.align		8
        /*0010*/ 	.dword	_ZN34_INTERNAL_e9524899_4_k_cu_2ba38d084cuda3std3__45__cpo3endE
	.align		8
        /*0018*/ 	.dword	_ZN34_INTERNAL_e9524899_4_k_cu_2ba38d084cuda3std3__45__cpo6cbeginE
	.align		8
        /*0020*/ 	.dword	_ZN34_INTERNAL_e9524899_4_k_cu_2ba38d084cuda3std3__45__cpo4cendE
	.align		8
        /*0028*/ 	.dword	_ZN34_INTERNAL_e9524899_4_k_cu_2ba38d084cuda3std3__419piecewise_constructE
	.align		8
        /*0030*/ 	.dword	_ZN34_INTERNAL_e9524899_4_k_cu_2ba38d084cuda3std3__48in_placeE
	.align		8
        /*0038*/ 	.dword	_ZN34_INTERNAL_e9524899_4_k_cu_2ba38d084cuda3std6ranges3__45__cpo4swapE
	.align		8
        /*0040*/ 	.dword	_ZN34_INTERNAL_e9524899_4_k_cu_2ba38d084cuda3std6ranges3__45__cpo9iter_moveE
	.align		8
        /*0048*/ 	.dword	_ZN34_INTERNAL_e9524899_4_k_cu_2ba38d084cuda3std6ranges3__45__cpo7advanceE


//--------------------- .text._Z14findMaxGPU_dsmPiiS_ --------------------------
	.section	.text._Z14findMaxGPU_dsmPiiS_,"ax",@progbits
	.align	128
        .global         _Z14findMaxGPU_dsmPiiS_
        .type           _Z14findMaxGPU_dsmPiiS_,@function
        .size           _Z14findMaxGPU_dsmPiiS_,(.L_x_27 - _Z14findMaxGPU_dsmPiiS_)
        .other          _Z14findMaxGPU_dsmPiiS_,@"STO_CUDA_ENTRY STV_DEFAULT"
_Z14findMaxGPU_dsmPiiS_:
.text._Z14findMaxGPU_dsmPiiS_:
[----:B------:R-:W-:Y:S01]  /*0000*/  LDC R1, c[0x0][0x37c] ;  /* 0x0000df00ff017b82 */ /* 0x000fe20000000800 */
[----:B------:R-:W0:Y:S07]  /*0010*/  S2R R7, SR_TID.X ;  /* 0x0000000000077919 */ /* 0x000e2e0000002100 */
[----:B------:R-:W1:Y:S01]  /*0020*/  LDC R11, c[0x0][0x388] ;  /* 0x0000e200ff0b7b82 */ /* 0x000e620000000800 */
[----:B------:R-:W2:Y:S01]  /*0030*/  LDCU UR7, c[0x0][0x360] ;  /* 0x00006c00ff0777ac */ /* 0x000ea20008000800 */
[----:B------:R-:W-:Y:S01]  /*0040*/  BSSY.RECONVERGENT B0, `(.L_x_0) ;  /* 0x0000022000007945 */ /* 0x000fe20003800200 */
[----:B------:R-:W0:Y:S01]  /*0050*/  S2R R2, SR_CTAID.X ;  /* 0x0000000000027919 */ /* 0x000e220000002500 */
[----:B------:R-:W-:Y:S01]  /*0060*/  IMAD.MOV.U32 R4, RZ, RZ, -0x80000000 ;  /* 0x80000000ff047424 */ /* 0x000fe200078e00ff */
[----:B------:R-:W2:Y:S01]  /*0070*/  LDCU UR6, c[0x0][0x364] ;  /* 0x00006c80ff0677ac */ /* 0x000ea20008000800 */
[----:B------:R-:W3:Y:S01]  /*0080*/  S2R R0, SR_TID.Y ;  /* 0x0000000000007919 */ /* 0x000ee20000002200 */
[----:B------:R-:W4:Y:S01]  /*0090*/  LDCU UR5, c[0x0][0x368] ;  /* 0x00006d00ff0577ac */ /* 0x000f220008000800 */
[----:B------:R-:W3:Y:S01]  /*00a0*/  S2R R3, SR_TID.Z ;  /* 0x0000000000037919 */ /* 0x000ee20000002300 */
[----:B------:R-:W0:Y:S01]  /*00b0*/  LDCU.64 UR10, c[0x0][0x358] ;  /* 0x00006b00ff0a77ac */ /* 0x000e220008000a00 */
[----:B------:R-:W0:Y:S01]  /*00c0*/  LDCU.64 UR8, c[0x0][0x380] ;  /* 0x00007000ff0877ac */ /* 0x000e220008000a00 */
[----:B--2---:R-:W-:-:S04]  /*00d0*/  UIMAD UR4, UR7, UR6, URZ ;  /* 0x00000006070472a4 */ /* 0x004fc8000f8e02ff */
[----:B----4-:R-:W-:-:S04]  /*00e0*/  UIMAD UR4, UR4, UR5, URZ ;  /* 0x00000005040472a4 */ /* 0x010fc8000f8e02ff */
[----:B------:R-:W-:Y:S01]  /*00f0*/  UIADD3 UR5, UPT, UPT, UR4, 0x1f, URZ ;  /* 0x0000001f04057890 */ /* 0x000fe2000fffe0ff */
[----:B0-----:R-:W-:-:S03]  /*0100*/  IMAD R2, R2, UR7, R7 ;  /* 0x0000000702027c24 */ /* 0x001fc6000f8e0207 */
[----:B------:R-:W-:Y:S02]  /*0110*/  USHF.R.U32.HI UR5, URZ, 0x5, UR5 ;  /* 0x00000005ff057899 */ /* 0x000fe40008011605 */
[----:B-1----:R-:W-:Y:S01]  /*0120*/  ISETP.GE.U32.AND P0, PT, R2, R11, PT ;  /* 0x0000000b0200720c */ /* 0x002fe20003f06070 */
[----:B---3--:R-:W-:Y:S01]  /*0130*/  IMAD R0, R3, UR6, R0 ;  /* 0x0000000603007c24 */ /* 0x008fe2000f8e0200 */
[----:B------:R-:W-:-:S03]  /*0140*/  USHF.R.U32.HI UR6, URZ, 0x5, UR4 ;  /* 0x00000005ff067899 */ /* 0x000fc60008011604 */
[----:B------:R-:W-:-:S08]  /*0150*/  IMAD R0, R0, UR7, RZ ;  /* 0x0000000700007c24 */ /* 0x000fd0000f8e02ff */
[----:B------:R-:W-:Y:S05]  /*0160*/  @P0 BRA `(.L_x_1) ;  /* 0x00000000003c0947 */ /* 0x000fea0003800000 */
[----:B------:R-:W0:Y:S01]  /*0170*/  LDC R5, c[0x0][0x370] ;  /* 0x0000dc00ff057b82 */ /* 0x000e220000000800 */
[--C-:B------:R-:W-:Y:S01]  /*0180*/  SHF.R.S32.HI R9, RZ, 0x1f, R2.reuse ;  /* 0x0000001fff097819 */ /* 0x100fe20000011402 */
[----:B------:R-:W-:Y:S01]  /*0190*/  IMAD.MOV.U32 R8, RZ, RZ, R2 ;  /* 0x000000ffff087224 */ /* 0x000fe200078e0002 */
[----:B------:R-:W-:Y:S01]  /*01a0*/  SHF.R.S32.HI R6, RZ, 0x1f, R11 ;  /* 0x0000001fff067819 */ /* 0x000fe2000001140b */
[----:B------:R-:W-:Y:S02]  /*01b0*/  IMAD.MOV.U32 R4, RZ, RZ, -0x80000000 ;  /* 0x80000000ff047424 */ /* 0x000fe400078e00ff */
[----:B0-----:R-:W-:-:S07]  /*01c0*/  IMAD R5, R5, UR7, RZ ;  /* 0x0000000705057c24 */ /* 0x001fce000f8e02ff */
.L_x_2:
[----:B------:R-:W-:-:S04]  /*01d0*/  LEA R2, P0, R8, UR8, 0x2 ;  /* 0x0000000808027c11 */ /* 0x000fc8000f8010ff */
[----:B------:R-:W-:-:S06]  /*01e0*/  LEA.HI.X R3, R8, UR9, R9, 0x2, P0 ;  /* 0x0000000908037c11 */ /* 0x000fcc00080f1409 */
[----:B------:R-:W2:Y:S01]  /*01f0*/  LDG.E R3, desc[UR10][R2.64] ;  /* 0x0000000a02037981 */ /* 0x000ea2000c1e1900 */
[----:B------:R-:W-:-:S04]  /*0200*/  IADD3 R8, P0, PT, R5, R8, RZ ;  /* 0x0000000805087210 */ /* 0x000fc80007f1e0ff */
[----:B------:R-:W-:Y:S02]  /*0210*/  LEA.HI.X.SX32 R9, R5, R9, 0x1, P0 ;  /* 0x0000000905097211 */ /* 0x000fe400000f0eff */
[----:B------:R-:W-:-:S04]  /*0220*/  ISETP.GE.U32.AND P0, PT, R8, R11, PT ;  /* 0x0000000b0800720c */ /* 0x000fc80003f06070 */
[----:B------:R-:W-:Y:S02]  /*0230*/  ISETP.GE.U32.AND.EX P0, PT, R9, R6, PT, P0 ;  /* 0x000000060900720c */ /* 0x000fe40003f06100 */
[----:B--2---:R-:W-:-:S11]  /*0240*/  VIMNMX R4, PT, PT, R3, R4, !PT ;  /* 0x0000000403047248 */ /* 0x004fd60007fe0100 */
[----:B------:R-:W-:Y:S05]  /*0250*/  @!P0 BRA `(.L_x_2) ;  /* 0xfffffffc00dc8947 */ /* 0x000fea000383ffff */
.L_x_1:
[----:B------:R-:W-:Y:S05]  /*0260*/  BSYNC.RECONVERGENT B0 ;  /* 0x0000000000007941 */ /* 0x000fea0003800200 */
.L_x_0:
[----:B------:R-:W0:Y:S01]  /*0270*/  S2UR UR12, SR_CgaCtaId ;  /* 0x00000000000c79c3 */ /* 0x000e220000008800 */
[----:B------:R-:W-:Y:S01]  /*0280*/  IMAD.IADD R2, R0, 0x1, R7 ;  /* 0x0000000100027824 */ /* 0x000fe200078e0207 */
[----:B------:R-:W-:Y:S01]  /*0290*/  CREDUX.MAX.S32 UR8, R4 ;  /* 0x00000000040872cc */ /* 0x000fe20000000200 */
[----:B------:R-:W-:Y:S01]  /*02a0*/  UMOV UR4, 0x400 ;  /* 0x0000040000047882 */ /* 0x000fe20000000000 */
[----:B------:R-:W-:Y:S02]  /*02b0*/  LOP3.LUT P1, RZ, R0, R7, RZ, 0xfc, !PT ;  /* 0x0000000700ff7212 */ /* 0x000fe4000782fcff */
[----:B------:R-:W-:Y:S02]  /*02c0*/  LOP3.LUT P0, R5, R2, 0x1f, RZ, 0xc0, !PT ;  /* 0x0000001f02057812 */ /* 0x000fe4000780c0ff */
[----:B------:R-:W-:-:S04]  /*02d0*/  SHF.R.U32.HI R2, RZ, 0x5, R2 ;  /* 0x00000005ff027819 */ /* 0x000fc80000011602 */
[----:B------:R-:W-:-:S03]  /*02e0*/  LOP3.LUT R2, R2, 0xffff, RZ, 0xc0, !PT ;  /* 0x0000ffff02027812 */ /* 0x000fc600078ec0ff */
[----:B------:R-:W-:Y:S01]  /*02f0*/  IMAD.U32 R4, RZ, RZ, UR8 ;  /* 0x00000008ff047e24 */ /* 0x000fe2000f8e00ff */
[----:B------:R-:W-:Y:S01]  /*0300*/  ISETP.NE.AND P2, PT, R2, RZ, PT ;  /* 0x000000ff0200720c */ /* 0x000fe20003f45270 */
[----:B0-----:R-:W-:-:S04]  /*0310*/  ULEA UR7, UR12, UR4, 0x18 ;  /* 0x000000040c077291 */ /* 0x001fc8000f8ec0ff */
[----:B------:R-:W-:Y:S02]  /*0320*/  ULEA UR4, UR6, UR7, 0x2 ;  /* 0x0000000706047291 */ /* 0x000fe4000f8e10ff */
[----:B------:R-:W-:-:S05]  /*0330*/  @!P0 LEA R3, R2, UR7, 0x2 ;  /* 0x0000000702038c11 */ /* 0x000fca000f8e10ff */
[----:B------:R0:W-:Y:S01]  /*0340*/  @!P0 STS [R3], R4 ;  /* 0x0000000403008388 */ /* 0x0001e20000000800 */
[----:B------:R-:W-:Y:S06]  /*0350*/  BAR.SYNC.DEFER_BLOCKING 0x0 ;  /* 0x0000000000007b1d */ /* 0x000fec0000010000 */
[----:B------:R-:W-:Y:S05]  /*0360*/  @P2 BRA `(.L_x_3) ;  /* 0x0000000000282947 */ /* 0x000fea0003800000 */
[----:B------:R-:W-:Y:S01]  /*0370*/  ULOP3.LUT UR8, UR5, 0xffff, URZ, 0xc0, !UPT ;  /* 0x0000ffff05087892 */ /* 0x000fe2000f8ec0ff */
[----:B------:R-:W-:-:S05]  /*0380*/  IMAD.MOV.U32 R2, RZ, RZ, -0x80000000 ;  /* 0x80000000ff027424 */ /* 0x000fca00078e00ff */
[----:B------:R-:W-:Y:S01]  /*0390*/  ISETP.GE.U32.AND P0, PT, R5, UR8, PT ;  /* 0x0000000805007c0c */ /* 0x000fe2000bf06070 */
[----:B------:R-:W-:-:S12]  /*03a0*/  WARPSYNC.ALL ;  /* 0x0000000000007948 */ /* 0x000fd80003800000 */
[----:B------:R-:W-:-:S05]  /*03b0*/  @!P0 LEA R0, R5, UR7, 0x2 ;  /* 0x0000000705008c11 */ /* 0x000fca000f8e10ff */
[----:B------:R-:W1:Y:S01]  /*03c0*/  @!P0 LDS R2, [R0] ;  /* 0x0000000000028984 */ /* 0x000e620000000800 */
[----:B------:R-:W-:Y:S02]  /*03d0*/  ISETP.NE.AND P0, PT, R5, RZ, PT ;  /* 0x000000ff0500720c */ /* 0x000fe40003f05270 */
[----:B-1----:R-:W-:-:S13]  /*03e0*/  CREDUX.MAX.S32 UR8, R2 ;  /* 0x00000000020872cc */ /* 0x002fda0000000200 */
[----:B------:R-:W-:-:S05]  /*03f0*/  IMAD.U32 R2, RZ, RZ, UR8 ;  /* 0x00000008ff027e24 */ /* 0x000fca000f8e00ff */
[----:B------:R1:W-:Y:S02]  /*0400*/  @!P0 STS [UR4], R2 ;  /* 0x00000002ff008988 */ /* 0x0003e40008000804 */
.L_x_3:
[----:B------:R-:W-:Y:S05]  /*0410*/  WARPSYNC.ALL ;  /* 0x0000000000007948 */ /* 0x000fea0003800000 */
[----:B------:R-:W-:Y:S06]  /*0420*/  MEMBAR.ALL.GPU ;  /* 0x0000000000007992 */ /* 0x000fec000000a000 */
[----:B------:R-:W-:-:S00]  /*0430*/  ERRBAR ;  /* 0x00000000000079ab */ /* 0x000fc00000000000 */
[----:B------:R-:W-:Y:S08]  /*0440*/  CGAERRBAR ;  /* 0x00000000000075ab */ /* 0x000ff00000000000 */
[----:B------:R-:W-:Y:S06]  /*0450*/  UCGABAR_ARV ;  /* 0x00000000000079c7 */ /* 0x000fec0008000000 */
[----:B------:R-:W-:Y:S01]  /*0460*/  UCGABAR_WAIT ;  /* 0x0000000000007dc7 */ /* 0x000fe20008000000 */
[----:B------:R-:W-:Y:S01]  /*0470*/  CCTL.IVALL ;  /* 0x00000000ff00798f */ /* 0x000fe20002000000 */
[----:B------:R-:W-:Y:S05]  /*0480*/  @P1 EXIT ;  /* 0x000000000000194d */ /* 0x000fea0003800000 */
[----:B------:R-:W2:Y:S01]  /*0490*/  LDS R0, [UR4] ;  /* 0x00000004ff007984 */ /* 0x000ea20008000800 */
[----:B------:R-:W-:-:S06]  /*04a0*/  RPCMOV.32 Rpc.LO, R2 ;  /* 0x0000000200007352 */ /* 0x000fcc0000000000 */
[----:B-1----:R-:W-:-:S05]  /*04b0*/  CS2R.32 R2, SR_CgaSize ;  /* 0x0000000000027805 */ /* 0x002fca0000008a00 */
[----:B------:R-:W-:-:S05]  /*04c0*/  IMAD R2, R2, -0xa0, RZ ;  /* 0xffffff6002027824 */ /* 0x000fca00078e02ff */
[----:B------:R-:W-:Y:S02]  /*04d0*/  R2UR UR9, R2 ;  /* 0x00000000020972ca */ /* 0x000fe400000e0000 */
[----:B------:R-:W-:-:S12]  /*04e0*/  RPCMOV.32 R2, Rpc.LO ;  /* 0x0000000000027353 */ /* 0x000fd80000000000 */
[----:B------:R-:W1:Y:S02]  /*04f0*/  LDCU UR9, c[0x0][UR9+0x2cc] ;  /* 0x00005980090977ac */ /* 0x000e640008000800 */
[----:B-1----:R-:W-:-:S09]  /*0500*/  UISETP.NE.AND UP0, UPT, UR9, URZ, UPT ;  /* 0x000000ff0900728c */ /* 0x002fd2000bf05270 */
[----:B--2---:R-:W-:Y:S05]  /*0510*/  BRA.U !UP0, `(.L_x_4) ;  /* 0x0000001108b47547 */ /* 0x004fea000b800000 */
[----:B------:R-:W1:Y:S01]  /*0520*/  S2UR UR8, SR_SWINHI ;  /* 0x00000000000879c3 */ /* 0x000e620000002f00 */
[----:B0-----:R-:W-:Y:S01]  /*0530*/  CS2R R4, SRZ ;  /* 0x0000000000047805 */ /* 0x001fe2000001ff00 */
[----:B------:R-:W-:Y:S01]  /*0540*/  ULOP3.LUT UP1, URZ, UR9, 0xf, URZ, 0xc0, !UPT ;  /* 0x0000000f09ff7892 */ /* 0x000fe2000f82c0ff */
[----:B------:R-:W-:Y:S01]  /*0550*/  UMOV UR4, UR7 ;  /* 0x0000000700047c82 */ /* 0x000fe20008000000 */
[----:B-1----:R-:W-:Y:S01]  /*0560*/  UMOV UR5, UR8 ;  /* 0x0000000800057c82 */ /* 0x002fe20008000000 */
[----:B------:R-:W-:-:S04]  /*0570*/  ULEA UR8, UP0, UR6, UR4, 0x2 ;  /* 0x0000000406087291 */ /* 0x000fc8000f8010ff */
[----:B------:R-:W-:Y:S02]  /*0580*/  UIADD3.X UR4, UPT, UPT, URZ, UR5, URZ, UP0, !UPT ;  /* 0x00000005ff047290 */ /* 0x000fe400087fe4ff */
[----:B------:R-:W-:Y:S01]  /*0590*/  UISETP.GE.U32.AND UP0, UPT, UR9, 0x10, UPT ;  /* 0x000000100900788c */ /* 0x000fe2000bf06070 */
[----:B------:R-:W-:Y:S01]  /*05a0*/  IMAD.U32 R2, RZ, RZ, UR8 ;  /* 0x00000008ff027e24 */ /* 0x000fe2000f8e00ff */
[----:B------:R-:W-:Y:S02]  /*05b0*/  USHF.R.S32.HI UR5, URZ, 0x1f, UR12 ;  /* 0x0000001fff057899 */ /* 0x000fe4000801140c */
[----:B------:R-:W-:-:S05]  /*05c0*/  IMAD.U32 R3, RZ, RZ, UR4 ;  /* 0x00000004ff037e24 */ /* 0x000fca000f8e00ff */
[----:B------:R-:W-:Y:S05]  /*05d0*/  BRA.U !UP0, `(.L_x_5) ;  /* 0x0000000908747547 */ /* 0x000fea000b800000 */
[----:B------:R-:W-:Y:S01]  /*05e0*/  USHF.R.S32.HI UR4, URZ, 0x1f, UR9 ;  /* 0x0000001fff047899 */ /* 0x000fe20008011409 */
[----:B------:R-:W-:Y:S01]  /*05f0*/  CS2R R8, SRZ ;  /* 0x0000000000087805 */ /* 0x000fe2000001ff00 */
[----:B------:R-:W-:Y:S01]  /*0600*/  ULOP3.LUT UR8, UR9, 0xfffffff0, URZ, 0xc0, !UPT ;  /* 0xfffffff009087892 */ /* 0x000fe2000f8ec0ff */
[----:B------:R-:W-:Y:S02]  /*0610*/  IMAD.MOV.U32 R7, RZ, RZ, 0x7 ;  /* 0x00000007ff077424 */ /* 0x000fe400078e00ff */
[----:B------:R-:W-:Y:S02]  /*0620*/  IMAD.U32 R6, RZ, RZ, UR12 ;  /* 0x0000000cff067e24 */ /* 0x000fe4000f8e00ff */
[----:B------:R-:W-:Y:S02]  /*0630*/  IMAD.U32 R22, RZ, RZ, UR5 ;  /* 0x00000005ff167e24 */ /* 0x000fe4000f8e00ff */
[----:B------:R-:W-:Y:S02]  /*0640*/  IMAD.U32 R5, RZ, RZ, UR8 ;  /* 0x00000008ff057e24 */ /* 0x000fe4000f8e00ff */
[----:B------:R-:W-:-:S07]  /*0650*/  IMAD.U32 R4, RZ, RZ, UR4 ;  /* 0x00000004ff047e24 */ /* 0x000fce000f8e00ff */
.L_x_6:
[----:B------:R-:W-:Y:S02]  /*0660*/  IADD3 R10, P1, PT, R8, 0x1, RZ ;  /* 0x00000001080a7810 */ /* 0x000fe40007f3e0ff */
[----:B------:R-:W-:Y:S02]  /*0670*/  ISETP.NE.U32.AND P0, PT, R6, RZ, PT ;  /* 0x000000ff0600720c */ /* 0x000fe40003f05070 */
[----:B------:R-:W-:Y:S01]  /*0680*/  ISETP.NE.U32.AND P4, PT, R10, UR12, PT ;  /* 0x0000000c0a007c0c */ /* 0x000fe2000bf85070 */
[----:B------:R-:W-:Y:S01]  /*0690*/  IMAD.X R10, RZ, RZ, R9, P1 ;  /* 0x000000ffff0a7224 */ /* 0x000fe200008e0609 */
[----:B------:R-:W-:-:S04]  /*06a0*/  ISETP.NE.AND.EX P0, PT, R22, RZ, PT, P0 ;  /* 0x000000ff1600720c */ /* 0x000fc80003f05300 */
[----:B------:R-:W-:-:S09]  /*06b0*/  ISETP.NE.AND.EX P4, PT, R10, UR5, PT, P4 ;  /* 0x000000050a007c0c */ /* 0x000fd2000bf85340 */
[----:B------:R-:W-:-:S04]  /*06c0*/  @P0 VIADD R11, R7, 0xfffffff9 ;  /* 0xfffffff9070b0836 */ /* 0x000fc80000000000 */
[----:B------:R-:W-:Y:S01]  /*06d0*/  @P4 VIADD R13, R7, 0xfffffffa ;  /* 0xfffffffa070d4836 */ /* 0x000fe20000000000 */
[--C-:B------:R-:W-:Y:S02]  /*06e0*/  @P0 PRMT R10, R11, 0x654, R2.reuse ;  /* 0x000006540b0a0816 */ /* 0x100fe40000000002 */
[-C--:B------:R-:W-:Y:S02]  /*06f0*/  @P0 MOV R11, R3.reuse ;  /* 0x00000003000b0202 */ /* 0x080fe40000000f00 */
[----:B------:R-:W-:Y:S02]  /*0700*/  @P4 PRMT R12, R13, 0x654, R2 ;  /* 0x000006540d0c4816 */ /* 0x000fe40000000002 */
[----:B------:R-:W-:Y:S02]  /*0710*/  @P4 MOV R13, R3 ;  /* 0x00000003000d4202 */ /* 0x000fe40000000f00 */
[----:B------:R-:W2:Y:S04]  /*0720*/  @P0 LD.E R11, desc[UR10][R10.64] ;  /* 0x0000000a0a0b0980 */ /* 0x000ea8000c101900 */
[----:B------:R0:W3:Y:S01]  /*0730*/  @P4 LD.E R13, desc[UR10][R12.64] ;  /* 0x0000000a0c0d4980 */ /* 0x0000e2000c101900 */
[----:B------:R-:W-:-:S02]  /*0740*/  IADD3 R15, P5, PT, R8, 0x2, RZ ;  /* 0x00000002080f7810 */ /* 0x000fc40007fbe0ff */
[C---:B------:R-:W-:Y:S02]  /*0750*/  IADD3 R14, P2, PT, R8.reuse, 0x3, RZ ;  /* 0x00000003080e7810 */ /* 0x040fe40007f5e0ff */
[----:B------:R-:W-:Y:S01]  /*0760*/  ISETP.NE.U32.AND P3, PT, R15, UR12, PT ;  /* 0x0000000c0f007c0c */ /* 0x000fe2000bf65070 */
[--C-:B------:R-:W-:Y:S01]  /*0770*/  IMAD.X R16, RZ, RZ, R9.reuse, P5 ;  /* 0x000000ffff107224 */ /* 0x100fe200028e0609 */
[----:B------:R-:W-:Y:S02]  /*0780*/  IADD3 R15, P1, PT, R8, 0x4, RZ ;  /* 0x00000004080f7810 */ /* 0x000fe40007f3e0ff */
[----:B------:R-:W-:Y:S01]  /*0790*/  ISETP.NE.U32.AND P6, PT, R14, UR12, PT ;  /* 0x0000000c0e007c0c */ /* 0x000fe2000bfc5070 */
[----:B0-----:R-:W-:Y:S01]  /*07a0*/  IMAD.X R12, RZ, RZ, R9, P2 ;  /* 0x000000ffff0c7224 */ /* 0x001fe200010e0609 */
[----:B------:R-:W-:Y:S02]  /*07b0*/  ISETP.NE.AND.EX P3, PT, R16, UR5, PT, P3 ;  /* 0x0000000510007c0c */ /* 0x000fe4000bf65330 */
[----:B------:R-:W-:-:S02]  /*07c0*/  ISETP.NE.U32.AND P5, PT, R15, UR12, PT ;  /* 0x0000000c0f007c0c */ /* 0x000fc4000bfa5070 */
[----:B------:R-:W-:Y:S02]  /*07d0*/  ISETP.NE.AND.EX P6, PT, R12, UR5, PT, P6 ;  /* 0x000000050c007c0c */ /* 0x000fe4000bfc5360 */
[----:B------:R-:W-:-:S07]  /*07e0*/  IADD3 R10, P2, PT, R8, 0x6, RZ ;  /* 0x00000006080a7810 */ /* 0x000fce0007f5e0ff */
[----:B------:R-:W-:-:S04]  /*07f0*/  @P3 VIADD R15, R7, 0xfffffffb ;  /* 0xfffffffb070f3836 */ /* 0x000fc80000000000 */
[----:B------:R-:W-:-:S05]  /*0800*/  @P6 VIADD R17, R7, 0xfffffffc ;  /* 0xfffffffc07116836 */ /* 0x000fca0000000000 */
[----:B------:R-:W-:Y:S02]  /*0810*/  @P6 PRMT R16, R17, 0x654, R2 ;  /* 0x0000065411106816 */ /* 0x000fe40000000002 */
[----:B------:R-:W-:-:S06]  /*0820*/  @P6 MOV R17, R3 ;  /* 0x0000000300116202 */ /* 0x000fcc0000000f00 */
[----:B------:R-:W4:Y:S01]  /*0830*/  @P6 LD.E R17, desc[UR10][R16.64] ;  /* 0x0000000a10116980 */ /* 0x000f22000c101900 */
[----:B--2---:R-:W-:Y:S01]  /*0840*/  @P0 VIMNMX R0, PT, PT, R0, R11, !PT ;  /* 0x0000000b00000248 */ /* 0x004fe20007fe0100 */
[--C-:B------:R-:W-:Y:S01]  /*0850*/  IMAD.X R11, RZ, RZ, R9.reuse, P1 ;  /* 0x000000ffff0b7224 */ /* 0x100fe200008e0609 */
[----:B------:R-:W-:Y:S02]  /*0860*/  IADD3 R14, P0, PT, R8, 0x5, RZ ;  /* 0x00000005080e7810 */ /* 0x000fe40007f1e0ff */
[----:B---3--:R-:W-:Y:S01]  /*0870*/  @P4 VIMNMX R0, PT, PT, R0, R13, !PT ;  /* 0x0000000d00004248 */ /* 0x008fe20007fe0100 */
[--C-:B------:R-:W-:Y:S01]  /*0880*/  IMAD.X R13, RZ, RZ, R9.reuse, P2 ;  /* 0x000000ffff0d7224 */ /* 0x100fe200010e0609 */
[----:B------:R-:W-:Y:S01]  /*0890*/  ISETP.NE.U32.AND P4, PT, R14, UR12, PT ;  /* 0x0000000c0e007c0c */ /* 0x000fe2000bf85070 */
[----:B------:R-:W-:Y:S01]  /*08a0*/  IMAD.X R12, RZ, RZ, R9, P0 ;  /* 0x000000ffff0c7224 */ /* 0x000fe200000e0609 */
[----:B------:R-:W-:Y:S02]  /*08b0*/  ISETP.NE.AND.EX P5, PT, R11, UR5, PT, P5 ;  /* 0x000000050b007c0c */ /* 0x000fe4000bfa5350 */
[----:B------:R-:W-:-:S02]  /*08c0*/  IADD3 R11, P0, PT, R8, 0x7, RZ ;  /* 0x00000007080b7810 */ /* 0x000fc40007f1e0ff */
[----:B------:R-:W-:Y:S02]  /*08d0*/  ISETP.NE.AND.EX P4, PT, R12, UR5, PT, P4 ;  /* 0x000000050c007c0c */ /* 0x000fe4000bf85340 */
[----:B------:R-:W-:Y:S01]  /*08e0*/  ISETP.NE.U32.AND P1, PT, R10, UR12, PT ;  /* 0x0000000c0a007c0c */ /* 0x000fe2000bf25070 */
[--C-:B------:R-:W-:Y:S01]  /*08f0*/  IMAD.X R12, RZ, RZ, R9.reuse, P0 ;  /* 0x000000ffff0c7224 */ /* 0x100fe200000e0609 */
[----:B------:R-:W-:Y:S02]  /*0900*/  IADD3 R10, P2, PT, R8, 0x8, RZ ;  /* 0x00000008080a7810 */ /* 0x000fe40007f5e0ff */
[----:B------:R-:W-:Y:S02]  /*0910*/  ISETP.NE.AND.EX P1, PT, R13, UR5, PT, P1 ;  /* 0x000000050d007c0c */ /* 0x000fe4000bf25310 */
[----:B------:R-:W-:Y:S01]  /*0920*/  ISETP.NE.U32.AND P0, PT, R11, UR12, PT ;  /* 0x0000000c0b007c0c */ /* 0x000fe2000bf05070 */
[----:B------:R-:W-:Y:S01]  /*0930*/  IMAD.X R11, RZ, RZ, R9, P2 ;  /* 0x000000ffff0b7224 */ /* 0x000fe200010e0609 */
[----:B------:R-:W-:-:S02]  /*0940*/  @P3 PRMT R14, R15, 0x654, R2 ;  /* 0x000006540f0e3816 */ /* 0x000fc40000000002 */
[-C--:B------:R-:W-:Y:S01]  /*0950*/  @P3 MOV R15, R3.reuse ;  /* 0x00000003000f3202 */ /* 0x080fe20000000f00 */
[----:B------:R-:W-:Y:S01]  /*0960*/  @P5 VIADD R19, R7, 0xfffffffd ;  /* 0xfffffffd07135836 */ /* 0x000fe20000000000 */
[----:B------:R-:W-:Y:S02]  /*0970*/  ISETP.NE.U32.AND P2, PT, R10, UR12, PT ;  /* 0x0000000c0a007c0c */ /* 0x000fe4000bf45070 */
[----:B------:R-:W-:Y:S01]  /*0980*/  ISETP.NE.AND.EX P0, PT, R12, UR5, PT, P0 ;  /* 0x000000050c007c0c */ /* 0x000fe2000bf05300 */
[----:B------:R0:W2:Y:S01]  /*0990*/  @P3 LD.E R23, desc[UR10][R14.64] ;  /* 0x0000000a0e173980 */ /* 0x0000a2000c101900 */
[----:B------:R-:W-:Y:S01]  /*09a0*/  ISETP.NE.AND.EX P2, PT, R11, UR5, PT, P2 ;  /* 0x000000050b007c0c */ /* 0x000fe2000bf45320 */
[----:B------:R-:W-:Y:S01]  /*09b0*/  @P4 VIADD R11, R7, 0xfffffffe ;  /* 0xfffffffe070b4836 */ /* 0x000fe20000000000 */
[--C-:B------:R-:W-:Y:S02]  /*09c0*/  @P5 PRMT R18, R19, 0x654, R2.reuse ;  /* 0x0000065413125816 */ /* 0x100fe40000000002 */
[----:B------:R-:W-:Y:S01]  /*09d0*/  @P5 MOV R19, R3 ;  /* 0x0000000300135202 */ /* 0x000fe20000000f00 */
[----:B------:R-:W-:Y:S01]  /*09e0*/  @P1 VIADD R13, R7, 0xffffffff ;  /* 0xffffffff070d1836 */ /* 0x000fe20000000000 */
[----:B------:R-:W-:-:S02]  /*09f0*/  @P4 PRMT R10, R11, 0x654, R2 ;  /* 0x000006540b0a4816 */ /* 0x000fc40000000002 */
[-C--:B------:R-:W-:Y:S02]  /*0a00*/  @P4 MOV R11, R3.reuse ;  /* 0x00000003000b4202 */ /* 0x080fe40000000f00 */
[----:B------:R-:W3:Y:S01]  /*0a10*/  @P5 LD.E R19, desc[UR10][R18.64] ;  /* 0x0000000a12135980 */ /* 0x000ee2000c101900 */
[--C-:B------:R-:W-:Y:S02]  /*0a20*/  @P1 PRMT R12, R13, 0x654, R2.reuse ;  /* 0x000006540d0c1816 */ /* 0x100fe40000000002 */
[-C--:B------:R-:W-:Y:S01]  /*0a30*/  @P1 MOV R13, R3.reuse ;  /* 0x00000003000d1202 */ /* 0x080fe20000000f00 */
[----:B------:R-:W5:Y:S01]  /*0a40*/  @P4 LD.E R11, desc[UR10][R10.64] ;  /* 0x0000000a0a0b4980 */ /* 0x000f62000c101900 */
[C-C-:B0-----:R-:W-:Y:S02]  /*0a50*/  @P0 PRMT R14, R7.reuse, 0x654, R2.reuse ;  /* 0x00000654070e0816 */ /* 0x141fe40000000002 */
[----:B------:R-:W-:Y:S01]  /*0a60*/  @P0 MOV R15, R3 ;  /* 0x00000003000f0202 */ /* 0x000fe20000000f00 */
[----:B------:R-:W-:Y:S01]  /*0a70*/  @P2 VIADD R21, R7, 0x1 ;  /* 0x0000000107152836 */ /* 0x000fe20000000000 */
[----:B------:R-:W5:Y:S04]  /*0a80*/  @P1 LD.E R13, desc[UR10][R12.64] ;  /* 0x0000000a0c0d1980 */ /* 0x000f68000c101900 */
[----:B------:R-:W5:Y:S01]  /*0a90*/  @P0 LD.E R15, desc[UR10][R14.64] ;  /* 0x0000000a0e0f0980 */ /* 0x000f62000c101900 */
[----:B------:R-:W-:-:S02]  /*0aa0*/  @P2 PRMT R20, R21, 0x654, R2 ;  /* 0x0000065415142816 */ /* 0x000fc40000000002 */
[----:B------:R-:W-:-:S06]  /*0ab0*/  @P2 MOV R21, R3 ;  /* 0x0000000300152202 */ /* 0x000fcc0000000f00 */
[----:B------:R-:W5:Y:S01]  /*0ac0*/  @P2 LD.E R21, desc[UR10][R20.64] ;  /* 0x0000000a14152980 */ /* 0x000f62000c101900 */
[----:B--2---:R-:W-:-:S04]  /*0ad0*/  @P3 VIMNMX R0, PT, PT, R0, R23, !PT ;  /* 0x0000001700003248 */ /* 0x004fc80007fe0100 */
[----:B----4-:R-:W-:-:S04]  /*0ae0*/  @P6 VIMNMX R0, PT, PT, R0, R17, !PT ;  /* 0x0000001100006248 */ /* 0x010fc80007fe0100 */
[----:B---3--:R-:W-:-:S04]  /*0af0*/  @P5 VIMNMX R0, PT, PT, R0, R19, !PT ;  /* 0x0000001300005248 */ /* 0x008fc80007fe0100 */
[----:B-----5:R-:W-:Y:S02]  /*0b00*/  @P4 VIMNMX R0, PT, PT, R0, R11, !PT ;  /* 0x0000000b00004248 */ /* 0x020fe40007fe0100 */
[C---:B------:R-:W-:Y:S02]  /*0b10*/  IADD3 R11, P6, PT, R8.reuse, 0x9, RZ ;  /* 0x00000009080b7810 */ /* 0x040fe40007fde0ff */
[----:B------:R-:W-:Y:S02]  /*0b20*/  IADD3 R10, P5, PT, R8, 0xa, RZ ;  /* 0x0000000a080a7810 */ /* 0x000fe40007fbe0ff */
[----:B------:R-:W-:Y:S01]  /*0b30*/  @P1 VIMNMX R0, PT, PT, R0, R13, !PT ;  /* 0x0000000d00001248 */ /* 0x000fe20007fe0100 */
[--C-:B------:R-:W-:Y:S01]  /*0b40*/  IMAD.X R13, RZ, RZ, R9.reuse, P6 ;  /* 0x000000ffff0d7224 */ /* 0x100fe200030e0609 */
[----:B------:R-:W-:Y:S01]  /*0b50*/  ISETP.NE.U32.AND P1, PT, R11, UR12, PT ;  /* 0x0000000c0b007c0c */ /* 0x000fe2000bf25070 */
[----:B------:R-:W-:Y:S01]  /*0b60*/  IMAD.X R12, RZ, RZ, R9, P5 ;  /* 0x000000ffff0c7224 */ /* 0x000fe200028e0609 */
[----:B------:R-:W-:-:S02]  /*0b70*/  @P0 VIMNMX R0, PT, PT, R0, R15, !PT ;  /* 0x0000000f00000248 */ /* 0x000fc40007fe0100 */
[----:B------:R-:W-:Y:S02]  /*0b80*/  ISETP.NE.U32.AND P0, PT, R10, UR12, PT ;  /* 0x0000000c0a007c0c */ /* 0x000fe4000bf05070 */
[----:B------:R-:W-:Y:S02]  /*0b90*/  ISETP.NE.AND.EX P1, PT, R13, UR5, PT, P1 ;  /* 0x000000050d007c0c */ /* 0x000fe4000bf25310 */
[----:B------:R-:W-:Y:S02]  /*0ba0*/  IADD3 R11, P3, PT, R8, 0xb, RZ ;  /* 0x0000000b080b7810 */ /* 0x000fe40007f7e0ff */
[----:B------:R-:W-:Y:S02]  /*0bb0*/  ISETP.NE.AND.EX P0, PT, R12, UR5, PT, P0 ;  /* 0x000000050c007c0c */ /* 0x000fe4000bf05300 */
[----:B------:R-:W-:Y:S02]  /*0bc0*/  IADD3 R10, P4, PT, R8, 0xc, RZ ;  /* 0x0000000c080a7810 */ /* 0x000fe40007f9e0ff */
[----:B------:R-:W-:-:S02]  /*0bd0*/  @P2 VIMNMX R0, PT, PT, R0, R21, !PT ;  /* 0x0000001500002248 */ /* 0x000fc40007fe0100 */
[----:B------:R-:W-:Y:S01]  /*0be0*/  ISETP.NE.U32.AND P2, PT, R11, UR12, PT ;  /* 0x0000000c0b007c0c */ /* 0x000fe2000bf45070 */
[--C-:B------:R-:W-:Y:S01]  /*0bf0*/  IMAD.X R11, RZ, RZ, R9.reuse, P3 ;  /* 0x000000ffff0b7224 */ /* 0x100fe200018e0609 */
[----:B------:R-:W-:Y:S01]  /*0c00*/  ISETP.NE.U32.AND P6, PT, R10, UR12, PT ;  /* 0x0000000c0a007c0c */ /* 0x000fe2000bfc5070 */
[--C-:B------:R-:W-:Y:S01]  /*0c10*/  IMAD.X R12, RZ, RZ, R9.reuse, P4 ;  /* 0x000000ffff0c7224 */ /* 0x100fe200020e0609 */
[C---:B------:R-:W-:Y:S01]  /*0c20*/  IADD3 R10, P5, PT, R8.reuse, 0xd, RZ ;  /* 0x0000000d080a7810 */ /* 0x040fe20007fbe0ff */
[----:B------:R-:W-:Y:S01]  /*0c30*/  @P1 VIADD R15, R7, 0x2 ;  /* 0x00000002070f1836 */ /* 0x000fe20000000000 */
[----:B------:R-:W-:Y:S01]  /*0c40*/  ISETP.NE.AND.EX P2, PT, R11, UR5, PT, P2 ;  /* 0x000000050b007c0c */ /* 0x000fe2000bf45320 */
[----:B------:R-:W-:Y:S01]  /*0c50*/  @P0 VIADD R17, R7, 0x3 ;  /* 0x0000000307110836 */ /* 0x000fe20000000000 */
[----:B------:R-:W-:Y:S01]  /*0c60*/  IADD3 R11, P4, PT, R8, 0xe, RZ ;  /* 0x0000000e080b7810 */ /* 0x000fe20007f9e0ff */
[----:B------:R-:W-:Y:S01]  /*0c70*/  IMAD.X R13, RZ, RZ, R9, P5 ;  /* 0x000000ffff0d7224 */ /* 0x000fe200028e0609 */
[----:B------:R-:W-:-:S02]  /*0c80*/  ISETP.NE.U32.AND P3, PT, R10, UR12, PT ;  /* 0x0000000c0a007c0c */ /* 0x000fc4000bf65070 */
[----:B------:R-:W-:Y:S02]  /*0c90*/  ISETP.NE.AND.EX P6, PT, R12, UR5, PT, P6 ;  /* 0x000000050c007c0c */ /* 0x000fe4000bfc5360 */
[----:B------:R-:W-:Y:S02]  /*0ca0*/  @P1 PRMT R14, R15, 0x654, R2 ;  /* 0x000006540f0e1816 */ /* 0x000fe40000000002 */
[----:B------:R-:W-:Y:S01]  /*0cb0*/  @P1 MOV R15, R3 ;  /* 0x00000003000f1202 */ /* 0x000fe20000000f00 */
[----:B------:R-:W-:Y:S01]  /*0cc0*/  IMAD.X R12, RZ, RZ, R9, P4 ;  /* 0x000000ffff0c7224 */ /* 0x000fe200020e0609 */
[----:B------:R-:W-:Y:S02]  /*0cd0*/  IADD3 R10, P5, PT, R8, 0xf, RZ ;  /* 0x0000000f080a7810 */ /* 0x000fe40007fbe0ff */
[----:B------:R-:W-:Y:S01]  /*0ce0*/  ISETP.NE.U32.AND P4, PT, R11, UR12, PT ;  /* 0x0000000c0b007c0c */ /* 0x000fe2000bf85070 */
[----:B------:R0:W2:Y:S01]  /*0cf0*/  @P1 LD.E R23, desc[UR10][R14.64] ;  /* 0x0000000a0e171980 */ /* 0x0000a2000c101900 */
[----:B------:R-:W-:-:S02]  /*0d00*/  ISETP.NE.AND.EX P3, PT, R13, UR5, PT, P3 ;  /* 0x000000050d007c0c */ /* 0x000fc4000bf65330 */
[--C-:B------:R-:W-:Y:S02]  /*0d10*/  @P0 PRMT R16, R17, 0x654, R2.reuse ;  /* 0x0000065411100816 */ /* 0x100fe40000000002 */
[----:B------:R-:W-:Y:S01]  /*0d20*/  @P0 MOV R17, R3 ;  /* 0x0000000300110202 */ /* 0x000fe20000000f00 */
[----:B------:R-:W-:Y:S01]  /*0d30*/  IMAD.X R11, RZ, RZ, R9, P5 ;  /* 0x000000ffff0b7224 */ /* 0x000fe200028e0609 */
[----:B------:R-:W-:Y:S01]  /*0d40*/  ISETP.NE.U32.AND P5, PT, R10, UR12, PT ;  /* 0x0000000c0a007c0c */ /* 0x000fe2000bfa5070 */
[----:B------:R-:W-:Y:S01]  /*0d50*/  @P2 VIADD R19, R7, 0x4 ;  /* 0x0000000407132836 */ /* 0x000fe20000000000 */
[----:B------:R-:W-:Y:S02]  /*0d60*/  ISETP.NE.AND.EX P4, PT, R12, UR5, PT, P4 ;  /* 0x000000050c007c0c */ /* 0x000fe4000bf85340 */
[----:B------:R-:W3:Y:S01]  /*0d70*/  @P0 LD.E R17, desc[UR10][R16.64] ;  /* 0x0000000a10110980 */ /* 0x000ee2000c101900 */
[----:B------:R-:W-:Y:S01]  /*0d80*/  ISETP.NE.AND.EX P5, PT, R11, UR5, PT, P5 ;  /* 0x000000050b007c0c */ /* 0x000fe2000bfa5350 */
[----:B------:R-:W-:Y:S01]  /*0d90*/  @P6 VIADD R11, R7, 0x5 ;  /* 0x00000005070b6836 */ /* 0x000fe20000000000 */
[----:B------:R-:W-:-:S02]  /*0da0*/  @P2 PRMT R18, R19, 0x654, R2 ;  /* 0x0000065413122816 */ /* 0x000fc40000000002 */
[-C--:B------:R-:W-:Y:S01]  /*0db0*/  @P2 MOV R19, R3.reuse ;  /* 0x0000000300132202 */ /* 0x080fe20000000f00 */
[----:B------:R-:W-:Y:S01]  /*0dc0*/  @P3 VIADD R13, R7, 0x6 ;  /* 0x00000006070d3836 */ /* 0x000fe20000000000 */
[--C-:B------:R-:W-:Y:S02]  /*0dd0*/  @P6 PRMT R10, R11, 0x654, R2.reuse ;  /* 0x000006540b0a6816 */ /* 0x100fe40000000002 */
[-C--:B------:R-:W-:Y:S02]  /*0de0*/  @P6 MOV R11, R3.reuse ;  /* 0x00000003000b6202 */ /* 0x080fe40000000f00 */
[----:B------:R-:W4:Y:S01]  /*0df0*/  @P2 LD.E R19, desc[UR10][R18.64] ;  /* 0x0000000a12132980 */ /* 0x000f22000c101900 */
[----:B------:R-:W-:Y:S02]  /*0e00*/  @P3 PRMT R12, R13, 0x654, R2 ;  /* 0x000006540d0c3816 */ /* 0x000fe40000000002 */
[----:B------:R-:W-:Y:S01]  /*0e10*/  @P3 MOV R13, R3 ;  /* 0x00000003000d3202 */ /* 0x000fe20000000f00 */
[C---:B------:R-:W-:Y:S01]  /*0e20*/  @P4 VIADD R21, R7.reuse, 0x7 ;  /* 0x0000000707154836 */ /* 0x040fe20000000000 */
[----:B------:R-:W5:Y:S01]  /*0e30*/  @P6 LD.E R11, desc[UR10][R10.64] ;  /* 0x0000000a0a0b6980 */ /* 0x000f62000c101900 */
[----:B------:R-:W-:-:S03]  /*0e40*/  @P5 VIADD R25, R7, 0x8 ;  /* 0x0000000807195836 */ /* 0x000fc60000000000 */
[--C-:B0-----:R-:W-:Y:S02]  /*0e50*/  @P4 PRMT R14, R21, 0x654, R2.reuse ;  /* 0x00000654150e4816 */ /* 0x101fe40000000002 */
[-C--:B------:R-:W-:Y:S01]  /*0e60*/  @P4 MOV R15, R3.reuse ;  /* 0x00000003000f4202 */ /* 0x080fe20000000f00 */
[----:B------:R-:W5:Y:S01]  /*0e70*/  @P3 LD.E R13, desc[UR10][R12.64] ;  /* 0x0000000a0c0d3980 */ /* 0x000f62000c101900 */
[----:B------:R-:W-:Y:S02]  /*0e80*/  @P5 PRMT R20, R25, 0x654, R2 ;  /* 0x0000065419145816 */ /* 0x000fe40000000002 */
[----:B------:R-:W-:Y:S02]  /*0e90*/  @P5 MOV R21, R3 ;  /* 0x0000000300155202 */ /* 0x000fe40000000f00 */
[----:B------:R-:W5:Y:S04]  /*0ea0*/  @P4 LD.E R15, desc[UR10][R14.64] ;  /* 0x0000000a0e0f4980 */ /* 0x000f68000c101900 */
[----:B------:R-:W5:Y:S01]  /*0eb0*/  @P5 LD.E R21, desc[UR10][R20.64] ;  /* 0x0000000a14155980 */ /* 0x000f62000c101900 */
[----:B------:R-:W-:Y:S01]  /*0ec0*/  VIADD R7, R7, 0x10 ;  /* 0x0000001007077836 */ /* 0x000fe20000000000 */
[----:B--2---:R-:W-:-:S04]  /*0ed0*/  @P1 VIMNMX R0, PT, PT, R0, R23, !PT ;  /* 0x0000001700001248 */ /* 0x004fc80007fe0100 */
[----:B---3--:R-:W-:Y:S02]  /*0ee0*/  @P0 VIMNMX R0, PT, PT, R0, R17, !PT ;  /* 0x0000001100000248 */ /* 0x008fe40007fe0100 */
[----:B------:R-:W-:-:S05]  /*0ef0*/  IADD3 R8, P0, PT, R8, 0x10, RZ ;  /* 0x0000001008087810 */ /* 0x000fca0007f1e0ff */
[----:B------:R-:W-:Y:S01]  /*0f00*/  IMAD.X R9, RZ, RZ, R9, P0 ;  /* 0x000000ffff097224 */ /* 0x000fe200000e0609 */
[----:B------:R-:W-:Y:S02]  /*0f10*/  ISETP.NE.U32.AND P0, PT, R8, R5, PT ;  /* 0x000000050800720c */ /* 0x000fe40003f05070 */
[----:B----4-:R-:W-:Y:S02]  /*0f20*/  @P2 VIMNMX R0, PT, PT, R0, R19, !PT ;  /* 0x0000001300002248 */ /* 0x010fe40007fe0100 */
[----:B------:R-:W-:Y:S02]  /*0f30*/  ISETP.NE.AND.EX P0, PT, R9, R4, PT, P0 ;  /* 0x000000040900720c */ /* 0x000fe40003f05300 */
[----:B-----5:R-:W-:-:S04]  /*0f40*/  @P6 VIMNMX R0, PT, PT, R0, R11, !PT ;  /* 0x0000000b00006248 */ /* 0x020fc80007fe0100 */
[----:B------:R-:W-:Y:S02]  /*0f50*/  @P3 VIMNMX R0, PT, PT, R0, R13, !PT ;  /* 0x0000000d00003248 */ /* 0x000fe40007fe0100 */
[----:B------:R-:W-:Y:S02]  /*0f60*/  IADD3 R6, P1, PT, R6, -0x10, RZ ;  /* 0xfffffff006067810 */ /* 0x000fe40007f3e0ff */
[----:B------:R-:W-:Y:S02]  /*0f70*/  @P4 VIMNMX R0, PT, PT, R0, R15, !PT ;  /* 0x0000000f00004248 */ /* 0x000fe40007fe0100 */
[----:B------:R-:W-:Y:S02]  /*0f80*/  IADD3.X R22, PT, PT, R22, -0x1, RZ, P1, !PT ;  /* 0xffffffff16167810 */ /* 0x000fe40000ffe4ff */
[----:B------:R-:W-:Y:S01]  /*0f90*/  @P5 VIMNMX R0, PT, PT, R0, R21, !PT ;  /* 0x0000001500005248 */ /* 0x000fe20007fe0100 */
[----:B------:R-:W-:Y:S06]  /*0fa0*/  @P0 BRA `(.L_x_6) ;  /* 0xfffffff400ac0947 */ /* 0x000fec000383ffff */
.L_x_5:
[----:B------:R-:W-:Y:S05]  /*0fb0*/  BRA.U !UP1, `(.L_x_4) ;  /* 0x00000009090c7547 */ /* 0x000fea000b800000 */
[----:B------:R-:W-:Y:S02]  /*0fc0*/  ULOP3.LUT UR4, UR9, 0xf, URZ, 0xc0, !UPT ;  /* 0x0000000f09047892 */ /* 0x000fe4000f8ec0ff */
[----:B------:R-:W-:Y:S02]  /*0fd0*/  ULOP3.LUT UP1, URZ, UR9, 0x7, URZ, 0xc0, !UPT ;  /* 0x0000000709ff7892 */ /* 0x000fe4000f82c0ff */
[----:B------:R-:W-:-:S04]  /*0fe0*/  UIADD3 UR4, UP0, UPT, UR4, -0x1, URZ ;  /* 0xffffffff04047890 */ /* 0x000fc8000ff1e0ff */
[----:B------:R-:W-:Y:S02]  /*0ff0*/  UIADD3.X UR8, UPT, UPT, URZ, -0x1, URZ, UP0, !UPT ;  /* 0xffffffffff087890 */ /* 0x000fe400087fe4ff */
[----:B------:R-:W-:-:S04]  /*1000*/  UISETP.GE.U32.AND UP0, UPT, UR4, 0x7, UPT ;  /* 0x000000070400788c */ /* 0x000fc8000bf06070 */
[----:B------:R-:W-:-:S09]  /*1010*/  UISETP.GE.U32.AND.EX UP0, UPT, UR8, URZ, UPT, UP0 ;  /* 0x000000ff0800728c */ /* 0x000fd2000bf06100 */
[----:B------:R-:W-:Y:S05]  /*1020*/  BRA.U !UP0, `(.L_x_7) ;  /* 0x0000000508007547 */ /* 0x000fea000b800000 */
[----:B------:R-:W-:-:S04]  /*1030*/  ISETP.NE.U32.AND P4, PT, R5, UR12, PT ;  /* 0x0000000c05007c0c */ /* 0x000fc8000bf85070 */
[----:B------:R-:W-:-:S13]  /*1040*/  ISETP.NE.AND.EX P4, PT, R4, UR5, PT, P4 ;  /* 0x0000000504007c0c */ /* 0x000fda000bf85340 */
[----:B------:R-:W-:Y:S02]  /*1050*/  @P4 PRMT R6, R5, 0x654, R2 ;  /* 0x0000065405064816 */ /* 0x000fe40000000002 */
[----:B------:R-:W-:-:S06]  /*1060*/  @P4 MOV R7, R3 ;  /* 0x0000000300074202 */ /* 0x000fcc0000000f00 */
[----:B------:R0:W2:Y:S01]  /*1070*/  @P4 LD.E R7, desc[UR10][R6.64] ;  /* 0x0000000a06074980 */ /* 0x0000a2000c101900 */
[C---:B------:R-:W-:Y:S02]  /*1080*/  IADD3 R9, P1, PT, R5.reuse, 0x1, RZ ;  /* 0x0000000105097810 */ /* 0x040fe40007f3e0ff */
[----:B------:R-:W-:Y:S02]  /*1090*/  IADD3 R13, P3, PT, R5, 0x2, RZ ;  /* 0x00000002050d7810 */ /* 0x000fe40007f7e0ff */
[----:B------:R-:W-:Y:S01]  /*10a0*/  ISETP.NE.U32.AND P0, PT, R9, UR12, PT ;  /* 0x0000000c09007c0c */ /* 0x000fe2000bf05070 */
[--C-:B------:R-:W-:Y:S01]  /*10b0*/  IMAD.X R8, RZ, RZ, R4.reuse, P1 ;  /* 0x000000ffff087224 */ /* 0x100fe200008e0604 */
[C---:B------:R-:W-:Y:S02]  /*10c0*/  IADD3 R15, P6, PT, R5.reuse, 0x3, RZ ;  /* 0x00000003050f7810 */ /* 0x040fe40007fde0ff */
[----:B------:R-:W-:Y:S02]  /*10d0*/  IADD3 R17, P5, PT, R5, 0x4, RZ ;  /* 0x0000000405117810 */ /* 0x000fe40007fbe0ff */
[----:B------:R-:W-:Y:S01]  /*10e0*/  ISETP.NE.AND.EX P0, PT, R8, UR5, PT, P0 ;  /* 0x0000000508007c0c */ /* 0x000fe2000bf05300 */
[--C-:B------:R-:W-:Y:S01]  /*10f0*/  IMAD.X R8, RZ, RZ, R4.reuse, P3 ;  /* 0x000000ffff087224 */ /* 0x100fe200018e0604 */
[----:B------:R-:W-:Y:S01]  /*1100*/  ISETP.NE.U32.AND P1, PT, R13, UR12, PT ;  /* 0x0000000c0d007c0c */ /* 0x000fe2000bf25070 */
[--C-:B------:R-:W-:Y:S01]  /*1110*/  IMAD.X R10, RZ, RZ, R4.reuse, P6 ;  /* 0x000000ffff0a7224 */ /* 0x100fe200030e0604 */
[----:B------:R-:W-:Y:S01]  /*1120*/  ISETP.NE.U32.AND P2, PT, R15, UR12, PT ;  /* 0x0000000c0f007c0c */ /* 0x000fe2000bf45070 */
[----:B0-----:R-:W-:Y:S01]  /*1130*/  IMAD.X R6, RZ, RZ, R4, P5 ;  /* 0x000000ffff067224 */ /* 0x001fe200028e0604 */
[----:B------:R-:W-:-:S02]  /*1140*/  ISETP.NE.AND.EX P1, PT, R8, UR5, PT, P1 ;  /* 0x0000000508007c0c */ /* 0x000fc4000bf25310 */
[----:B------:R-:W-:Y:S02]  /*1150*/  IADD3 R19, P5, PT, R5, 0x5, RZ ;  /* 0x0000000505137810 */ /* 0x000fe40007fbe0ff */
[----:B------:R-:W-:Y:S02]  /*1160*/  ISETP.NE.U32.AND P3, PT, R17, UR12, PT ;  /* 0x0000000c11007c0c */ /* 0x000fe4000bf65070 */
[----:B------:R-:W-:Y:S01]  /*1170*/  ISETP.NE.AND.EX P2, PT, R10, UR5, PT, P2 ;  /* 0x000000050a007c0c */ /* 0x000fe2000bf45320 */
[--C-:B------:R-:W-:Y:S01]  /*1180*/  IMAD.X R10, RZ, RZ, R4.reuse, P5 ;  /* 0x000000ffff0a7224 */ /* 0x100fe200028e0604 */
[----:B------:R-:W-:Y:S02]  /*1190*/  IADD3 R11, P6, PT, R5, 0x6, RZ ;  /* 0x00000006050b7810 */ /* 0x000fe40007fde0ff */
[----:B------:R-:W-:Y:S02]  /*11a0*/  ISETP.NE.AND.EX P3, PT, R6, UR5, PT, P3 ;  /* 0x0000000506007c0c */ /* 0x000fe4000bf65330 */
[----:B------:R-:W-:Y:S01]  /*11b0*/  ISETP.NE.U32.AND P5, PT, R11, UR12, PT ;  /* 0x0000000c0b007c0c */ /* 0x000fe2000bfa5070 */
[----:B------:R-:W-:Y:S01]  /*11c0*/  IMAD.X R8, RZ, RZ, R4, P6 ;  /* 0x000000ffff087224 */ /* 0x000fe200030e0604 */
[----:B------:R-:W-:-:S02]  /*11d0*/  @P1 PRMT R12, R13, 0x654, R2 ;  /* 0x000006540d0c1816 */ /* 0x000fc40000000002 */
[-C--:B------:R-:W-:Y:S02]  /*11e0*/  @P1 MOV R13, R3.reuse ;  /* 0x00000003000d1202 */ /* 0x080fe40000000f00 */
[----:B------:R-:W-:Y:S02]  /*11f0*/  ISETP.NE.AND.EX P5, PT, R8, UR5, PT, P5 ;  /* 0x0000000508007c0c */ /* 0x000fe4000bfa5350 */
[--C-:B------:R-:W-:Y:S02]  /*1200*/  @P2 PRMT R14, R15, 0x654, R2.reuse ;  /* 0x000006540f0e2816 */ /* 0x100fe40000000002 */
[-C--:B------:R-:W-:Y:S01]  /*1210*/  @P2 MOV R15, R3.reuse ;  /* 0x00000003000f2202 */ /* 0x080fe20000000f00 */
[----:B------:R-:W3:Y:S01]  /*1220*/  @P1 LD.E R13, desc[UR10][R12.64] ;  /* 0x0000000a0c0d1980 */ /* 0x000ee2000c101900 */
[----:B------:R-:W-:Y:S02]  /*1230*/  @P3 PRMT R16, R17, 0x654, R2 ;  /* 0x0000065411103816 */ /* 0x000fe40000000002 */
[----:B------:R-:W-:-:S02]  /*1240*/  @P3 MOV R17, R3 ;  /* 0x0000000300113202 */ /* 0x000fc40000000f00 */
[----:B------:R-:W4:Y:S04]  /*1250*/  @P2 LD.E R15, desc[UR10][R14.64] ;  /* 0x0000000a0e0f2980 */ /* 0x000f28000c101900 */
[----:B------:R-:W5:Y:S01]  /*1260*/  @P3 LD.E R17, desc[UR10][R16.64] ;  /* 0x0000000a10113980 */ /* 0x000f62000c101900 */
[----:B--2---:R-:W-:Y:S02]  /*1270*/  @P4 VIMNMX R0, PT, PT, R0, R7, !PT ;  /* 0x0000000700004248 */ /* 0x004fe40007fe0100 */
[----:B------:R-:W-:Y:S02]  /*1280*/  ISETP.NE.U32.AND P4, PT, R19, UR12, PT ;  /* 0x0000000c13007c0c */ /* 0x000fe4000bf85070 */
[----:B------:R-:W-:Y:S02]  /*1290*/  @P0 PRMT R6, R9, 0x654, R2 ;  /* 0x0000065409060816 */ /* 0x000fe40000000002 */
[----:B------:R-:W-:-:S02]  /*12a0*/  @P0 MOV R7, R3 ;  /* 0x0000000300070202 */ /* 0x000fc40000000f00 */
[----:B------:R-:W-:Y:S02]  /*12b0*/  IADD3 R9, P6, PT, R5, 0x7, RZ ;  /* 0x0000000705097810 */ /* 0x000fe40007fde0ff */
[----:B------:R-:W-:Y:S02]  /*12c0*/  ISETP.NE.AND.EX P4, PT, R10, UR5, PT, P4 ;  /* 0x000000050a007c0c */ /* 0x000fe4000bf85340 */
[----:B------:R-:W2:Y:S01]  /*12d0*/  @P0 LD.E R7, desc[UR10][R6.64] ;  /* 0x0000000a06070980 */ /* 0x000ea2000c101900 */
[----:B------:R-:W-:Y:S01]  /*12e0*/  IMAD.X R8, RZ, RZ, R4, P6 ;  /* 0x000000ffff087224 */ /* 0x000fe200030e0604 */
[----:B------:R-:W-:-:S04]  /*12f0*/  ISETP.NE.U32.AND P6, PT, R9, UR12, PT ;  /* 0x0000000c09007c0c */ /* 0x000fc8000bfc5070 */
[----:B------:R-:W-:-:S05]  /*1300*/  ISETP.NE.AND.EX P6, PT, R8, UR5, PT, P6 ;  /* 0x0000000508007c0c */ /* 0x000fca000bfc5360 */
[--C-:B------:R-:W-:Y:S02]  /*1310*/  @P4 PRMT R18, R19, 0x654, R2.reuse ;  /* 0x0000065413124816 */ /* 0x100fe40000000002 */
[-C--:B------:R-:W-:Y:S02]  /*1320*/  @P4 MOV R19, R3.reuse ;  /* 0x0000000300134202 */ /* 0x080fe40000000f00 */
[--C-:B------:R-:W-:Y:S02]  /*1330*/  @P5 PRMT R10, R11, 0x654, R2.reuse ;  /* 0x000006540b0a5816 */ /* 0x100fe40000000002 */
[-C--:B------:R-:W-:Y:S02]  /*1340*/  @P5 MOV R11, R3.reuse ;  /* 0x00000003000b5202 */ /* 0x080fe40000000f00 */
[----:B------:R-:W5:Y:S01]  /*1350*/  @P4 LD.E R19, desc[UR10][R18.64] ;  /* 0x0000000a12134980 */ /* 0x000f62000c101900 */
[----:B------:R-:W-:Y:S02]  /*1360*/  @P6 PRMT R8, R9, 0x654, R2 ;  /* 0x0000065409086816 */ /* 0x000fe40000000002 */
[----:B------:R-:W-:Y:S01]  /*1370*/  @P6 MOV R9, R3 ;  /* 0x0000000300096202 */ /* 0x000fe20000000f00 */
[----:B------:R-:W5:Y:S05]  /*1380*/  @P5 LD.E R11, desc[UR10][R10.64] ;  /* 0x0000000a0a0b5980 */ /* 0x000f6a000c101900 */
[----:B------:R-:W5:Y:S01]  /*1390*/  @P6 LD.E R9, desc[UR10][R8.64] ;  /* 0x0000000a08096980 */ /* 0x000f62000c101900 */
[----:B--2---:R-:W-:-:S04]  /*13a0*/  @P0 VIMNMX R0, PT, PT, R0, R7, !PT ;  /* 0x0000000700000248 */ /* 0x004fc80007fe0100 */
[----:B---3--:R-:W-:-:S04]  /*13b0*/  @P1 VIMNMX R0, PT, PT, R0, R13, !PT ;  /* 0x0000000d00001248 */ /* 0x008fc80007fe0100 */
[----:B----4-:R-:W-:-:S04]  /*13c0*/  @P2 VIMNMX R0, PT, PT, R0, R15, !PT ;  /* 0x0000000f00002248 */ /* 0x010fc80007fe0100 */
[----:B-----5:R-:W-:Y:S02]  /*13d0*/  @P3 VIMNMX R0, PT, PT, R0, R17, !PT ;  /* 0x0000001100003248 */ /* 0x020fe40007fe0100 */
[----:B------:R-:W-:Y:S02]  /*13e0*/  IADD3 R5, P0, PT, R5, 0x8, RZ ;  /* 0x0000000805057810 */ /* 0x000fe40007f1e0ff */
[----:B------:R-:W-:-:S04]  /*13f0*/  @P4 VIMNMX R0, PT, PT, R0, R19, !PT ;  /* 0x0000001300004248 */ /* 0x000fc80007fe0100 */
[----:B------:R-:W-:Y:S01]  /*1400*/  @P5 VIMNMX R0, PT, PT, R0, R11, !PT ;  /* 0x0000000b00005248 */ /* 0x000fe20007fe0100 */
[----:B------:R-:W-:-:S03]  /*1410*/  IMAD.X R4, RZ, RZ, R4, P0 ;  /* 0x000000ffff047224 */ /* 0x000fc600000e0604 */
[----:B------:R-:W-:-:S07]  /*1420*/  @P6 VIMNMX R0, PT, PT, R0, R9, !PT ;  /* 0x0000000900006248 */ /* 0x000fce0007fe0100 */
.L_x_7:
        /* <DEDUP_REMOVED lines=8> */
[C---:B------:R-:W-:Y:S02]  /*14b0*/  IADD3 R7, P2, PT, R5.reuse, 0x1, RZ ;  /* 0x0000000105077810 */ /* 0x040fe40007f5e0ff */
[C---:B------:R-:W-:Y:S02]  /*14c0*/  ISETP.NE.U32.AND P0, PT, R5.reuse, UR12, PT ;  /* 0x0000000c05007c0c */ /* 0x040fe4000bf05070 */
[----:B------:R-:W-:Y:S01]  /*14d0*/  IADD3 R9, P3, PT, R5, 0x2, RZ ;  /* 0x0000000205097810 */ /* 0x000fe20007f7e0ff */
[--C-:B------:R-:W-:Y:S01]  /*14e0*/  IMAD.X R6, RZ, RZ, R4.reuse, P2 ;  /* 0x000000ffff067224 */ /* 0x100fe200010e0604 */
[----:B------:R-:W-:Y:S02]  /*14f0*/  ISETP.NE.AND.EX P0, PT, R4, UR5, PT, P0 ;  /* 0x0000000504007c0c */ /* 0x000fe4000bf05300 */
[----:B------:R-:W-:Y:S01]  /*1500*/  ISETP.NE.U32.AND P1, PT, R7, UR12, PT ;  /* 0x0000000c07007c0c */ /* 0x000fe2000bf25070 */
[----:B------:R-:W-:Y:S01]  /*1510*/  IMAD.X R8, RZ, RZ, R4, P3 ;  /* 0x000000ffff087224 */ /* 0x000fe200018e0604 */
[----:B------:R-:W-:-:S02]  /*1520*/  IADD3 R11, P4, PT, R5, 0x3, RZ ;  /* 0x00000003050b7810 */ /* 0x000fc40007f9e0ff */
[----:B------:R-:W-:Y:S02]  /*1530*/  ISETP.NE.U32.AND P2, PT, R9, UR12, PT ;  /* 0x0000000c09007c0c */ /* 0x000fe4000bf45070 */
[----:B------:R-:W-:Y:S01]  /*1540*/  ISETP.NE.AND.EX P1, PT, R6, UR5, PT, P1 ;  /* 0x0000000506007c0c */ /* 0x000fe2000bf25310 */
[----:B------:R-:W-:Y:S01]  /*1550*/  IMAD.X R6, RZ, RZ, R4, P4 ;  /* 0x000000ffff067224 */ /* 0x000fe200020e0604 */
[----:B------:R-:W-:Y:S02]  /*1560*/  ISETP.NE.AND.EX P2, PT, R8, UR5, PT, P2 ;  /* 0x0000000508007c0c */ /* 0x000fe4000bf45320 */
[----:B------:R-:W-:Y:S02]  /*1570*/  ISETP.NE.U32.AND P3, PT, R11, UR12, PT ;  /* 0x0000000c0b007c0c */ /* 0x000fe4000bf65070 */
[----:B------:R-:W-:Y:S02]  /*1580*/  @P0 PRMT R12, R5, 0x654, R2 ;  /* 0x00000654050c0816 */ /* 0x000fe40000000002 */
[----:B------:R-:W-:-:S02]  /*1590*/  @P0 MOV R13, R3 ;  /* 0x00000003000d0202 */ /* 0x000fc40000000f00 */
[----:B------:R-:W-:-:S04]  /*15a0*/  ISETP.NE.AND.EX P3, PT, R6, UR5, PT, P3 ;  /* 0x0000000506007c0c */ /* 0x000fc8000bf65330 */
[----:B------:R-:W2:Y:S01]  /*15b0*/  @P0 LD.E R13, desc[UR10][R12.64] ;  /* 0x0000000a0c0d0980 */ /* 0x000ea2000c101900 */
[--C-:B------:R-:W-:Y:S02]  /*15c0*/  @P1 PRMT R6, R7, 0x654, R2.reuse ;  /* 0x0000065407061816 */ /* 0x100fe40000000002 */
[-C--:B------:R-:W-:Y:S02]  /*15d0*/  @P1 MOV R7, R3.reuse ;  /* 0x0000000300071202 */ /* 0x080fe40000000f00 */
[--C-:B------:R-:W-:Y:S02]  /*15e0*/  @P2 PRMT R8, R9, 0x654, R2.reuse ;  /* 0x0000065409082816 */ /* 0x100fe40000000002 */
[----:B------:R-:W-:Y:S02]  /*15f0*/  @P2 MOV R9, R3 ;  /* 0x0000000300092202 */ /* 0x000fe40000000f00 */
[----:B------:R-:W3:Y:S01]  /*1600*/  @P1 LD.E R7, desc[UR10][R6.64] ;  /* 0x0000000a06071980 */ /* 0x000ee2000c101900 */
[----:B------:R-:W-:-:S02]  /*1610*/  @P3 PRMT R10, R11, 0x654, R2 ;  /* 0x000006540b0a3816 */ /* 0x000fc40000000002 */
[----:B------:R-:W-:Y:S01]  /*1620*/  @P3 MOV R11, R3 ;  /* 0x00000003000b3202 */ /* 0x000fe20000000f00 */
[----:B------:R-:W4:Y:S05]  /*1630*/  @P2 LD.E R9, desc[UR10][R8.64] ;  /* 0x0000000a08092980 */ /* 0x000f2a000c101900 */
[----:B------:R-:W5:Y:S01]  /*1640*/  @P3 LD.E R11, desc[UR10][R10.64] ;  /* 0x0000000a0a0b3980 */ /* 0x000f62000c101900 */
[----:B--2---:R-:W-:Y:S02]  /*1650*/  @P0 VIMNMX R0, PT, PT, R0, R13, !PT ;  /* 0x0000000d00000248 */ /* 0x004fe40007fe0100 */
[----:B------:R-:W-:Y:S02]  /*1660*/  IADD3 R5, P0, PT, R5, 0x4, RZ ;  /* 0x0000000405057810 */ /* 0x000fe40007f1e0ff */
[----:B---3--:R-:W-:-:S04]  /*1670*/  @P1 VIMNMX R0, PT, PT, R0, R7, !PT ;  /* 0x0000000700001248 */ /* 0x008fc80007fe0100 */
[----:B----4-:R-:W-:Y:S01]  /*1680*/  @P2 VIMNMX R0, PT, PT, R0, R9, !PT ;  /* 0x0000000900002248 */ /* 0x010fe20007fe0100 */
[----:B------:R-:W-:-:S03]  /*1690*/  IMAD.X R4, RZ, RZ, R4, P0 ;  /* 0x000000ffff047224 */ /* 0x000fc600000e0604 */
[----:B-----5:R-:W-:-:S07]  /*16a0*/  @P3 VIMNMX R0, PT, PT, R0, R11, !PT ;  /* 0x0000000b00003248 */ /* 0x020fce0007fe0100 */
.L_x_8:
[----:B------:R-:W-:Y:S05]  /*16b0*/  BRA.U !UP1, `(.L_x_4) ;  /* 0x00000001094c7547 */ /* 0x000fea000b800000 */
[----:B------:R-:W-:Y:S01]  /*16c0*/  IADD3 R6, P0, PT, -R5, UR12, RZ ;  /* 0x0000000c05067c10 */ /* 0x000fe2000ff1e1ff */
[----:B------:R-:W-:Y:S01]  /*16d0*/  IMAD.MOV.U32 R7, RZ, RZ, R5 ;  /* 0x000000ffff077224 */ /* 0x000fe200078e0005 */
[----:B------:R-:W-:Y:S02]  /*16e0*/  ULOP3.LUT UR9, UR9, 0x3, URZ, 0xc0, !UPT ;  /* 0x0000000309097892 */ /* 0x000fe4000f8ec0ff */
[----:B------:R-:W-:Y:S01]  /*16f0*/  IADD3.X R8, PT, PT, ~R4, UR5, RZ, P0, !PT ;  /* 0x0000000504087c10 */ /* 0x000fe200087fe5ff */
[----:B------:R-:W-:-:S09]  /*1700*/  UMOV UR4, URZ ;  /* 0x000000ff00047c82 */ /* 0x000fd20008000000 */
.L_x_9:
[----:B------:R-:W-:-:S04]  /*1710*/  ISETP.NE.U32.AND P0, PT, R6, RZ, PT ;  /* 0x000000ff0600720c */ /* 0x000fc80003f05070 */
[----:B------:R-:W-:-:S13]  /*1720*/  ISETP.NE.AND.EX P0, PT, R8, RZ, PT, P0 ;  /* 0x000000ff0800720c */ /* 0x000fda0003f05300 */
[----:B------:R-:W-:Y:S02]  /*1730*/  @P0 PRMT R4, R7, 0x654, R2 ;  /* 0x0000065407040816 */ /* 0x000fe40000000002 */
[----:B------:R-:W-:-:S06]  /*1740*/  @P0 MOV R5, R3 ;  /* 0x0000000300050202 */ /* 0x000fcc0000000f00 */
[----:B------:R-:W2:Y:S01]  /*1750*/  @P0 LD.E R5, desc[UR10][R4.64] ;  /* 0x0000000a04050980 */ /* 0x000ea2000c101900 */
[----:B------:R-:W-:Y:S01]  /*1760*/  UIADD3 UR9, UP0, UPT, UR9, -0x1, URZ ;  /* 0xffffffff09097890 */ /* 0x000fe2000ff1e0ff */
[----:B------:R-:W-:Y:S01]  /*1770*/  IADD3 R6, P1, PT, R6, -0x1, RZ ;  /* 0xffffffff06067810 */ /* 0x000fe20007f3e0ff */
[----:B------:R-:W-:Y:S02]  /*1780*/  VIADD R7, R7, 0x1 ;  /* 0x0000000107077836 */ /* 0x000fe40000000000 */
[----:B------:R-:W-:Y:S01]  /*1790*/  UIADD3.X UR4, UPT, UPT, UR4, -0x1, URZ, UP0, !UPT ;  /* 0xffffffff04047890 */ /* 0x000fe200087fe4ff */
[----:B------:R-:W-:Y:S01]  /*17a0*/  IADD3.X R8, PT, PT, R8, -0x1, RZ, P1, !PT ;  /* 0xffffffff08087810 */ /* 0x000fe20000ffe4ff */
[----:B------:R-:W-:-:S04]  /*17b0*/  UISETP.NE.U32.AND UP0, UPT, UR9, URZ, UPT ;  /* 0x000000ff0900728c */ /* 0x000fc8000bf05070 */
[----:B------:R-:W-:Y:S01]  /*17c0*/  UISETP.NE.AND.EX UP0, UPT, UR4, URZ, UPT, UP0 ;  /* 0x000000ff0400728c */ /* 0x000fe2000bf05300 */
[----:B--2---:R-:W-:-:S08]  /*17d0*/  @P0 VIMNMX R0, PT, PT, R0, R5, !PT ;  /* 0x0000000500000248 */ /* 0x004fd00007fe0100 */
[----:B------:R-:W-:Y:S05]  /*17e0*/  BRA.U UP0, `(.L_x_9) ;  /* 0xfffffffd00c87547 */ /* 0x000fea000b83ffff */
.L_x_4:
[----:B------:R-:W-:-:S13]  /*17f0*/  ISETP.NE.AND P0, PT, RZ, UR12, PT ;  /* 0x0000000cff007c0c */ /* 0x000fda000bf05270 */
[----:B------:R-:W-:Y:S05]  /*1800*/  @P0 EXIT ;  /* 0x000000000000094d */ /* 0x000fea0003800000 */
[----:B0-----:R-:W0:Y:S01]  /*1810*/  S2R R4, SR_LANEID ;  /* 0x0000000000047919 */ /* 0x001e220000000000 */
[----:B------:R-:W1:Y:S01]  /*1820*/  LDC.64 R2, c[0x0][0x390] ;  /* 0x0000e400ff027b82 */ /* 0x000e620000000a00 */
[----:B------:R-:W-:Y:S01]  /*1830*/  VOTEU.ANY UR4, UPT, PT ;  /* 0x0000000000047886 */ /* 0x000fe200038e0100 */
[----:B------:R-:W-:Y:S01]  /*1840*/  CREDUX.MAX.S32 UR5, R0 ;  /* 0x00000000000572cc */ /* 0x000fe20000000200 */
[----:B------:R-:W-:-:S12]  /*1850*/  UFLO.U32 UR4, UR4 ;  /* 0x00000004000472bd */ /* 0x000fd800080e0000 */
[----:B------:R-:W-:Y:S01]  /*1860*/  IMAD.U32 R5, RZ, RZ, UR5 ;  /* 0x00000005ff057e24 */ /* 0x000fe2000f8e00ff */
[----:B0-----:R-:W-:-:S13]  /*1870*/  ISETP.EQ.U32.AND P0, PT, R4, UR4, PT ;  /* 0x0000000404007c0c */ /* 0x001fda000bf02070 */
[----:B-1----:R-:W-:Y:S01]  /*1880*/  @P0 REDG.E.MAX.S32.STRONG.GPU desc[UR10][R2.64], R5 ;  /* 0x000000050200098e */ /* 0x002fe2000d12e30a */
[----:B------:R-:W-:Y:S05]  /*1890*/  EXIT ;  /* 0x000000000000794d */ /* 0x000fea0003800000 */
.L_x_10:
[----:B------:R-:W-:-:S00]  /*18a0*/  BRA `(.L_x_10) ;  /* 0xfffffffc00fc7947 */ /* 0x000fc0000383ffff */
[----:B------:R-:W-:-:S00]  /*18b0*/  NOP ;  /* 0x0000000000007918 */ /* 0x000fc00000000000 */
        /* <DEDUP_REMOVED lines=12> */
.L_x_27:


//--------------------- .text._Z15findMaxGPU_warpPiiS_ --------------------------
	.section	.text._Z15findMaxGPU_warpPiiS_,"ax",@progbits
	.align	128
        .global         _Z15findMaxGPU_warpPiiS_
        .type           _Z15findMaxGPU_warpPiiS_,@function
        .size           _Z15findMaxGPU_warpPiiS_,(.L_x_28 - _Z15findMaxGPU_warpPiiS_)
        .other          _Z15findMaxGPU_warpPiiS_,@"STO_CUDA_ENTRY STV_DEFAULT"
_Z15findMaxGPU_warpPiiS_:
.text._Z15findMaxGPU_warpPiiS_:
[----:B------:R-:W-:Y:S01]  /*0000*/  LDC R1, c[0x0][0x37c] ;  /* 0x0000df00ff017b82 */ /* 0x000fe20000000800 */
[----:B------:R-:W0:Y:S07]  /*0010*/  S2R R0, SR_TID.X ;  /* 0x0000000000007919 */ /* 0x000e2e0000002100 */
[----:B------:R-:W0:Y:S01]  /*0020*/  S2UR UR4, SR_CTAID.X ;  /* 0x00000000000479c3 */ /* 0x000e220000002500 */
[----:B------:R-:W1:Y:S01]  /*0030*/  LDCU.64 UR8, c[0x0][0x380] ;  /* 0x00007000ff0877ac */ /* 0x000e620008000a00 */
[----:B------:R-:W-:Y:S01]  /*0040*/  BSSY.RECONVERGENT B0, `(.L_x_11) ;  /* 0x0000017000007945 */ /* 0x000fe20003800200 */
[----:B------:R-:W-:-:S05]  /*0050*/  IMAD.MOV.U32 R4, RZ, RZ, -0x80000000 ;  /* 0x80000000ff047424 */ /* 0x000fca00078e00ff */
[----:B------:R-:W0:Y:S08]  /*0060*/  LDC R5, c[0x0][0x360] ;  /* 0x0000d800ff057b82 */ /* 0x000e300000000800 */
[----:B------:R-:W2:Y:S01]  /*0070*/  LDC R9, c[0x0][0x388] ;  /* 0x0000e200ff097b82 */ /* 0x000ea20000000800 */
[----:B0-----:R-:W-:Y:S01]  /*0080*/  IMAD R2, R5, UR4, R0 ;  /* 0x0000000405027c24 */ /* 0x001fe2000f8e0200 */
[----:B------:R-:W0:Y:S04]  /*0090*/  LDCU.64 UR4, c[0x0][0x358] ;  /* 0x00006b00ff0477ac */ /* 0x000e280008000a00 */
[----:B--2---:R-:W-:-:S13]  /*00a0*/  ISETP.GE.U32.AND P0, PT, R2, R9, PT ;  /* 0x000000090200720c */ /* 0x004fda0003f06070 */
[----:B01----:R-:W-:Y:S05]  /*00b0*/  @P0 BRA `(.L_x_12) ;  /* 0x00000000003c0947 */ /* 0x003fea0003800000 */
[----:B------:R-:W0:Y:S01]  /*00c0*/  LDCU UR6, c[0x0][0x370] ;  /* 0x00006e00ff0677ac */ /* 0x000e220008000800 */
[--C-:B------:R-:W-:Y:S01]  /*00d0*/  SHF.R.S32.HI R7, RZ, 0x1f, R2.reuse ;  /* 0x0000001fff077819 */ /* 0x100fe20000011402 */
[----:B------:R-:W-:Y:S01]  /*00e0*/  IMAD.MOV.U32 R8, RZ, RZ, R2 ;  /* 0x000000ffff087224 */ /* 0x000fe200078e0002 */
[----:B------:R-:W-:Y:S01]  /*00f0*/  SHF.R.S32.HI R6, RZ, 0x1f, R9 ;  /* 0x0000001fff067819 */ /* 0x000fe20000011409 */
[----:B------:R-:W-:Y:S02]  /*0100*/  IMAD.MOV.U32 R4, RZ, RZ, -0x80000000 ;  /* 0x80000000ff047424 */ /* 0x000fe400078e00ff */
[----:B0-----:R-:W-:-:S07]  /*0110*/  IMAD R5, R5, UR6, RZ ;  /* 0x0000000605057c24 */ /* 0x001fce000f8e02ff */
.L_x_13:
        /* <DEDUP_REMOVED lines=9> */
.L_x_12:
[----:B------:R-:W-:Y:S05]  /*01b0*/  BSYNC.RECONVERGENT B0 ;  /* 0x0000000000007941 */ /* 0x000fea0003800200 */
.L_x_11:
[----:B------:R-:W0:Y:S01]  /*01c0*/  SHFL.DOWN PT, R3, R4, 0x10, 0x1f ;  /* 0x0a001f0004037f89 */ /* 0x000e2200000e0000 */
[----:B------:R-:W-:Y:S02]  /*01d0*/  ISETP.GT.U32.AND P1, PT, R0, 0x1f, PT ;  /* 0x0000001f0000780c */ /* 0x000fe40003f24070 */
[----:B0-----:R-:W-:-:S05]  /*01e0*/  VIMNMX R3, PT, PT, R3, R4, !PT ;  /* 0x0000000403037248 */ /* 0x001fca0007fe0100 */
[----:B------:R-:W0:Y:S02]  /*01f0*/  SHFL.DOWN PT, R2, R3, 0x8, 0x1f ;  /* 0x09001f0003027f89 */ /* 0x000e2400000e0000 */
[----:B0-----:R-:W-:-:S05]  /*0200*/  VIMNMX R5, PT, PT, R3, R2, !PT ;  /* 0x0000000203057248 */ /* 0x001fca0007fe0100 */
[----:B------:R-:W0:Y:S02]  /*0210*/  SHFL.DOWN PT, R2, R5, 0x4, 0x1f ;  /* 0x08801f0005027f89 */ /* 0x000e2400000e0000 */
[----:B0-----:R-:W-:Y:S02]  /*0220*/  VIMNMX R6, PT, PT, R5, R2, !PT ;  /* 0x0000000205067248 */ /* 0x001fe40007fe0100 */
[----:B------:R-:W-:-:S03]  /*0230*/  LOP3.LUT R2, R0, 0x1f, RZ, 0xc0, !PT ;  /* 0x0000001f00027812 */ /* 0x000fc600078ec0ff */
[----:B------:R-:W0:Y:S01]  /*0240*/  SHFL.DOWN PT, R7, R6, 0x2, 0x1f ;  /* 0x08401f0006077f89 */ /* 0x000e2200000e0000 */
[----:B------:R-:W-:-:S13]  /*0250*/  ISETP.NE.AND P0, PT, R2, RZ, PT ;  /* 0x000000ff0200720c */ /* 0x000fda0003f05270 */
[----:B------:R-:W1:Y:S01]  /*0260*/  @!P0 S2R R9, SR_CgaCtaId ;  /* 0x0000000000098919 */ /* 0x000e620000008800 */
[----:B------:R-:W-:Y:S02]  /*0270*/  @!P0 MOV R8, 0x400 ;  /* 0x0000040000088802 */ /* 0x000fe40000000f00 */
[----:B------:R-:W-:-:S04]  /*0280*/  @!P0 SHF.R.U32.HI R3, RZ, 0x3, R0 ;  /* 0x00000003ff038819 */ /* 0x000fc80000011600 */
[----:B------:R-:W-:Y:S02]  /*0290*/  @!P0 LOP3.LUT R3, R3, 0x7c, RZ, 0xc0, !PT ;  /* 0x0000007c03038812 */ /* 0x000fe400078ec0ff */
[----:B0-----:R-:W-:-:S05]  /*02a0*/  VIMNMX R7, PT, PT, R6, R7, !PT ;  /* 0x0000000706077248 */ /* 0x001fca0007fe0100 */
[----:B------:R-:W0:Y:S01]  /*02b0*/  SHFL.DOWN PT, R4, R7, 0x1, 0x1f ;  /* 0x08201f0007047f89 */ /* 0x000e2200000e0000 */
[----:B-1----:R-:W-:-:S05]  /*02c0*/  @!P0 LEA R8, R9, R8, 0x18 ;  /* 0x0000000809088211 */ /* 0x002fca00078ec0ff */
[----:B------:R-:W-:Y:S01]  /*02d0*/  @!P0 IMAD.IADD R3, R3, 0x1, R8 ;  /* 0x0000000103038824 */ /* 0x000fe200078e0208 */
[----:B0-----:R-:W-:-:S05]  /*02e0*/  VIMNMX R4, PT, PT, R7, R4, !PT ;  /* 0x0000000407047248 */ /* 0x001fca0007fe0100 */
[----:B------:R0:W-:Y:S01]  /*02f0*/  @!P0 STS [R3], R4 ;  /* 0x0000000403008388 */ /* 0x0001e20000000800 */
[----:B------:R-:W-:Y:S06]  /*0300*/  BAR.SYNC.DEFER_BLOCKING 0x0 ;  /* 0x0000000000007b1d */ /* 0x000fec0000010000 */
[----:B------:R-:W-:Y:S05]  /*0310*/  @P1 EXIT ;  /* 0x000000000000194d */ /* 0x000fea0003800000 */
[----:B------:R-:W-:-:S13]  /*0320*/  ISETP.GT.U32.AND P0, PT, R2, 0x7, PT ;  /* 0x000000070200780c */ /* 0x000fda0003f04070 */
[----:B0-----:R-:W0:Y:S01]  /*0330*/  @!P0 S2R R4, SR_CgaCtaId ;  /* 0x0000000000048919 */ /* 0x001e220000008800 */
[----:B------:R-:W-:-:S04]  /*0340*/  @!P0 MOV R3, 0x400 ;  /* 0x0000040000038802 */ /* 0x000fc80000000f00 */
[----:B0-----:R-:W-:Y:S01]  /*0350*/  @!P0 LEA R5, R4, R3, 0x18 ;  /* 0x0000000304058211 */ /* 0x001fe200078ec0ff */
[----:B------:R-:W-:-:S04]  /*0360*/  IMAD.MOV.U32 R3, RZ, RZ, -0x80000000 ;  /* 0x80000000ff037424 */ /* 0x000fc800078e00ff */
[----:B------:R-:W-:-:S05]  /*0370*/  @!P0 IMAD R2, R2, 0x4, R5 ;  /* 0x0000000402028824 */ /* 0x000fca00078e0205 */
[----:B------:R-:W0:Y:S01]  /*0380*/  @!P0 LDS R3, [R2] ;  /* 0x0000000002038984 */ /* 0x000e220000000800 */
[----:B------:R-:W-:-:S03]  /*0390*/  ISETP.NE.AND P0, PT, R0, RZ, PT ;  /* 0x000000ff0000720c */ /* 0x000fc60003f05270 */
[----:B0-----:R-:W0:Y:S02]  /*03a0*/  SHFL.DOWN PT, R4, R3, 0x10, 0x1f ;  /* 0x0a001f0003047f89 */ /* 0x001e2400000e0000 */
[----:B0-----:R-:W-:-:S05]  /*03b0*/  VIMNMX R4, PT, PT, R4, R3, !PT ;  /* 0x0000000304047248 */ /* 0x001fca0007fe0100 */
[----:B------:R-:W0:Y:S02]  /*03c0*/  SHFL.DOWN PT, R5, R4, 0x8, 0x1f ;  /* 0x09001f0004057f89 */ /* 0x000e2400000e0000 */
[----:B0-----:R-:W-:-:S05]  /*03d0*/  VIMNMX R5, PT, PT, R4, R5, !PT ;  /* 0x0000000504057248 */ /* 0x001fca0007fe0100 */
[----:B------:R-:W0:Y:S02]  /*03e0*/  SHFL.DOWN PT, R6, R5, 0x4, 0x1f ;  /* 0x08801f0005067f89 */ /* 0x000e2400000e0000 */
[----:B0-----:R-:W-:-:S05]  /*03f0*/  VIMNMX R6, PT, PT, R5, R6, !PT ;  /* 0x0000000605067248 */ /* 0x001fca0007fe0100 */
[----:B------:R-:W0:Y:S02]  /*0400*/  SHFL.DOWN PT, R7, R6, 0x2, 0x1f ;  /* 0x08401f0006077f89 */ /* 0x000e2400000e0000 */
[----:B0-----:R-:W-:-:S05]  /*0410*/  VIMNMX R7, PT, PT, R6, R7, !PT ;  /* 0x0000000706077248 */ /* 0x001fca0007fe0100 */
[----:B------:R0:W1:Y:S01]  /*0420*/  SHFL.DOWN PT, R0, R7, 0x1, 0x1f ;  /* 0x08201f0007007f89 */ /* 0x00006200000e0000 */
[----:B------:R-:W-:Y:S05]  /*0430*/  @P0 EXIT ;  /* 0x000000000000094d */ /* 0x000fea0003800000 */
[----:B------:R-:W2:Y:S01]  /*0440*/  LDC.64 R2, c[0x0][0x390] ;  /* 0x0000e400ff027b82 */ /* 0x000ea20000000a00 */
[----:B01----:R-:W-:-:S05]  /*0450*/  VIMNMX R7, PT, PT, R7, R0, !PT ;  /* 0x0000000007077248 */ /* 0x003fca0007fe0100 */
[----:B--2---:R-:W-:Y:S01]  /*0460*/  REDG.E.MAX.S32.STRONG.GPU desc[UR4][R2.64], R7 ;  /* 0x000000070200798e */ /* 0x004fe2000d12e304 */
[----:B------:R-:W-:Y:S05]  /*0470*/  EXIT ;  /* 0x000000000000794d */ /* 0x000fea0003800000 */
.L_x_14:
        /* <DEDUP_REMOVED lines=16> */
.L_x_28:


//--------------------- .text._Z17findMaxGPU_sharedPiiS_ --------------------------
	.section	.text._Z17findMaxGPU_sharedPiiS_,"ax",@progbits
	.align	128
        .global         _Z17findMaxGPU_sharedPiiS_
        .type           _Z17findMaxGPU_sharedPiiS_,@function
        .size           _Z17findMaxGPU_sharedPiiS_,(.L_x_29 - _Z17findMaxGPU_sharedPiiS_)
        .other          _Z17findMaxGPU_sharedPiiS_,@"STO_CUDA_ENTRY STV_DEFAULT"
_Z17findMaxGPU_sharedPiiS_:
.text._Z17findMaxGPU_sharedPiiS_:
[----:B------:R-:W-:Y:S01]  /*0000*/  LDC R1, c[0x0][0x37c] ;  /* 0x0000df00ff017b82 */ /* 0x000fe20000000800 */
[----:B------:R-:W0:Y:S07]  /*0010*/  S2R R5, SR_TID.X ;  /* 0x0000000000057919 */ /* 0x000e2e0000002100 */
[----:B------:R-:W0:Y:S01]  /*0020*/  S2UR UR4, SR_CTAID.X ;  /* 0x00000000000479c3 */ /* 0x000e220000002500 */
[----:B------:R-:W1:Y:S01]  /*0030*/  LDCU.64 UR6, c[0x0][0x358] ;  /* 0x00006b00ff0677ac */ /* 0x000e620008000a00 */
[----:B------:R-:W-:Y:S01]  /*0040*/  BSSY.RECONVERGENT B0, `(.L_x_15) ;  /* 0x0000017000007945 */ /* 0x000fe20003800200 */
[----:B------:R-:W-:Y:S01]  /*0050*/  IMAD.MOV.U32 R4, RZ, RZ, -0x80000000 ;  /* 0x80000000ff047424 */ /* 0x000fe200078e00ff */
[----:B------:R-:W2:Y:S04]  /*0060*/  LDCU.64 UR8, c[0x0][0x380] ;  /* 0x00007000ff0877ac */ /* 0x000ea80008000a00 */
[----:B------:R-:W0:Y:S08]  /*0070*/  LDC R6, c[0x0][0x360] ;  /* 0x0000d800ff067b82 */ /* 0x000e300000000800 */
[----:B------:R-:W3:Y:S01]  /*0080*/  LDC R10, c[0x0][0x388] ;  /* 0x0000e200ff0a7b82 */ /* 0x000ee20000000800 */
[----:B0-----:R-:W-:-:S05]  /*0090*/  IMAD R0, R6, UR4, R5 ;  /* 0x0000000406007c24 */ /* 0x001fca000f8e0205 */
[----:B---3--:R-:W-:-:S13]  /*00a0*/  ISETP.GE.U32.AND P0, PT, R0, R10, PT ;  /* 0x0000000a0000720c */ /* 0x008fda0003f06070 */
[----:B-12---:R-:W-:Y:S05]  /*00b0*/  @P0 BRA `(.L_x_16) ;  /* 0x00000000003c0947 */ /* 0x006fea0003800000 */
[----:B------:R-:W0:Y:S01]  /*00c0*/  LDCU UR4, c[0x0][0x370] ;  /* 0x00006e00ff0477ac */ /* 0x000e220008000800 */
[--C-:B------:R-:W-:Y:S01]  /*00d0*/  SHF.R.S32.HI R8, RZ, 0x1f, R0.reuse ;  /* 0x0000001fff087819 */ /* 0x100fe20000011400 */
[----:B------:R-:W-:Y:S01]  /*00e0*/  IMAD.MOV.U32 R9, RZ, RZ, R0 ;  /* 0x000000ffff097224 */ /* 0x000fe200078e0000 */
[----:B------:R-:W-:Y:S01]  /*00f0*/  SHF.R.S32.HI R7, RZ, 0x1f, R10 ;  /* 0x0000001fff077819 */ /* 0x000fe2000001140a */
[----:B------:R-:W-:Y:S02]  /*0100*/  IMAD.MOV.U32 R4, RZ, RZ, -0x80000000 ;  /* 0x80000000ff047424 */ /* 0x000fe400078e00ff */
[----:B0-----:R-:W-:-:S07]  /*0110*/  IMAD R0, R6, UR4, RZ ;  /* 0x0000000406007c24 */ /* 0x001fce000f8e02ff */
.L_x_17:
        /* <DEDUP_REMOVED lines=9> */
.L_x_16:
[----:B------:R-:W-:Y:S05]  /*01b0*/  BSYNC.RECONVERGENT B0 ;  /* 0x0000000000007941 */ /* 0x000fea0003800200 */
.L_x_15:
[----:B------:R-:W0:Y:S01]  /*01c0*/  S2UR UR5, SR_CgaCtaId ;  /* 0x00000000000579c3 */ /* 0x000e220000008800 */
[----:B------:R-:W-:Y:S01]  /*01d0*/  UMOV UR4, 0x400 ;  /* 0x0000040000047882 */ /* 0x000fe20000000000 */
[----:B------:R-:W-:Y:S01]  /*01e0*/  ISETP.GE.U32.AND P0, PT, R6, 0x2, PT ;  /* 0x000000020600780c */ /* 0x000fe20003f06070 */
[----:B0-----:R-:W-:-:S06]  /*01f0*/  ULEA UR4, UR5, UR4, 0x18 ;  /* 0x0000000405047291 */ /* 0x001fcc000f8ec0ff */
[----:B------:R-:W-:-:S05]  /*0200*/  LEA R3, R5, UR4, 0x2 ;  /* 0x0000000405037c11 */ /* 0x000fca000f8e10ff */
[----:B------:R0:W-:Y:S01]  /*0210*/  STS [R3], R4 ;  /* 0x0000000403007388 */ /* 0x0001e20000000800 */
[----:B------:R-:W-:Y:S06]  /*0220*/  BAR.SYNC.DEFER_BLOCKING 0x0 ;  /* 0x0000000000007b1d */ /* 0x000fec0000010000 */
[----:B------:R-:W-:Y:S05]  /*0230*/  @!P0 BRA `(.L_x_18) ;  /* 0x0000000000508947 */ /* 0x000fea0003800000 */
[----:B------:R-:W-:Y:S01]  /*0240*/  SHF.R.U32.HI R6, RZ, 0x1, R6 ;  /* 0x00000001ff067819 */ /* 0x000fe20000011606 */
[----:B------:R-:W-:-:S07]  /*0250*/  IMAD.MOV.U32 R7, RZ, RZ, RZ ;  /* 0x000000ffff077224 */ /* 0x000fce00078e00ff */
.L_x_21:
[----:B------:R-:W-:Y:S01]  /*0260*/  ISETP.GT.U32.AND P0, PT, R6, R5, PT ;  /* 0x000000050600720c */ /* 0x000fe20003f04070 */
[----:B------:R-:W-:Y:S03]  /*0270*/  BSSY.RECONVERGENT B0, `(.L_x_19) ;  /* 0x0000008000007945 */ /* 0x000fe60003800200 */
[----:B------:R-:W-:-:S13]  /*0280*/  ISETP.GT.U32.AND.EX P0, PT, R7, RZ, PT, P0 ;  /* 0x000000ff0700720c */ /* 0x000fda0003f04100 */
[----:B------:R-:W-:Y:S05]  /*0290*/  @!P0 BRA `(.L_x_20) ;  /* 0x0000000000148947 */ /* 0x000fea0003800000 */
[----:B------:R-:W-:Y:S01]  /*02a0*/  IMAD R0, R6, 0x4, R3 ;  /* 0x0000000406007824 */ /* 0x000fe200078e0203 */
[----:B------:R-:W-:Y:S05]  /*02b0*/  LDS R2, [R3] ;  /* 0x0000000003027984 */ /* 0x000fea0000000800 */
[----:B------:R-:W1:Y:S02]  /*02c0*/  LDS R0, [R0] ;  /* 0x0000000000007984 */ /* 0x000e640000000800 */
[----:B-1----:R-:W-:-:S13]  /*02d0*/  ISETP.GT.AND P0, PT, R0, R2, PT ;  /* 0x000000020000720c */ /* 0x002fda0003f04270 */
[----:B------:R1:W-:Y:S02]  /*02e0*/  @P0 STS [R3], R0 ;  /* 0x0000000003000388 */ /* 0x0003e40000000800 */
.L_x_20:
[----:B------:R-:W-:Y:S05]  /*02f0*/  BSYNC.RECONVERGENT B0 ;  /* 0x0000000000007941 */ /* 0x000fea0003800200 */
.L_x_19:
[----:B------:R-:W-:Y:S01]  /*0300*/  BAR.SYNC.DEFER_BLOCKING 0x0 ;  /* 0x0000000000007b1d */ /* 0x000fe20000010000 */
[C---:B------:R-:W-:Y:S02]  /*0310*/  ISETP.GT.U32.AND P0, PT, R6.reuse, 0x1, PT ;  /* 0x000000010600780c */ /* 0x040fe40003f04070 */
[--C-:B------:R-:W-:Y:S02]  /*0320*/  SHF.R.U32.HI R2, RZ, 0x1, R7.reuse ;  /* 0x00000001ff027819 */ /* 0x100fe40000011607 */
[----:B------:R-:W-:Y:S02]  /*0330*/  ISETP.GT.U32.AND.EX P0, PT, R7, RZ, PT, P0 ;  /* 0x000000ff0700720c */ /* 0x000fe40003f04100 */
[----:B-1----:R-:W-:Y:S01]  /*0340*/  SHF.R.U64 R0, R6, 0x1, R7 ;  /* 0x0000000106007819 */ /* 0x002fe20000001207 */
[----:B------:R-:W-:-:S04]  /*0350*/  IMAD.MOV.U32 R7, RZ, RZ, R2 ;  /* 0x000000ffff077224 */ /* 0x000fc800078e0002 */
[----:B------:R-:W-:-:S06]  /*0360*/  IMAD.MOV.U32 R6, RZ, RZ, R0 ;  /* 0x000000ffff067224 */ /* 0x000fcc00078e0000 */
[----:B------:R-:W-:Y:S05]  /*0370*/  @P0 BRA `(.L_x_21) ;  /* 0xfffffffc00b80947 */ /* 0x000fea000383ffff */
.L_x_18:
[----:B------:R-:W-:-:S13]  /*0380*/  ISETP.NE.AND P0, PT, R5, RZ, PT ;  /* 0x000000ff0500720c */ /* 0x000fda0003f05270 */
[----:B------:R-:W-:Y:S05]  /*0390*/  @P0 EXIT ;  /* 0x000000000000094d */ /* 0x000fea0003800000 */
[----:B------:R-:W1:Y:S01]  /*03a0*/  S2UR UR5, SR_CgaCtaId ;  /* 0x00000000000579c3 */ /* 0x000e620000008800 */
[----:B------:R-:W-:-:S07]  /*03b0*/  UMOV UR4, 0x400 ;  /* 0x0000040000047882 */ /* 0x000fce0000000000 */
[----:B0-----:R-:W0:Y:S01]  /*03c0*/  LDC.64 R2, c[0x0][0x390] ;  /* 0x0000e400ff027b82 */ /* 0x001e220000000a00 */
[----:B-1----:R-:W-:-:S09]  /*03d0*/  ULEA UR4, UR5, UR4, 0x18 ;  /* 0x0000000405047291 */ /* 0x002fd2000f8ec0ff */
[----:B------:R-:W0:Y:S04]  /*03e0*/  LDS R5, [UR4] ;  /* 0x00000004ff057984 */ /* 0x000e280008000800 */
[----:B0-----:R-:W-:Y:S01]  /*03f0*/  REDG.E.MAX.S32.STRONG.GPU desc[UR6][R2.64], R5 ;  /* 0x000000050200798e */ /* 0x001fe2000d12e306 */
[----:B------:R-:W-:Y:S05]  /*0400*/  EXIT ;  /* 0x000000000000794d */ /* 0x000fea0003800000 */
.L_x_22:
        /* <DEDUP_REMOVED lines=15> */
.L_x_29:


//--------------------- .text._Z17findMaxGPU_nativePiiS_ --------------------------
	.section	.text._Z17findMaxGPU_nativePiiS_,"ax",@progbits
	.align	128
        .global         _Z17findMaxGPU_nativePiiS_
        .type           _Z17findMaxGPU_nativePiiS_,@function
        .size           _Z17findMaxGPU_nativePiiS_,(.L_x_30 - _Z17findMaxGPU_nativePiiS_)
        .other          _Z17findMaxGPU_nativePiiS_,@"STO_CUDA_ENTRY STV_DEFAULT"
_Z17findMaxGPU_nativePiiS_:
.text._Z17findMaxGPU_nativePiiS_:
[----:B------:R-:W-:Y:S01]  /*0000*/  LDC R1, c[0x0][0x37c] ;  /* 0x0000df00ff017b82 */ /* 0x000fe20000000800 */
[----:B------:R-:W0:Y:S07]  /*0010*/  S2R R5, SR_TID.X ;  /* 0x0000000000057919 */ /* 0x000e2e0000002100 */
[----:B------:R-:W0:Y:S01]  /*0020*/  S2UR UR4, SR_CTAID.X ;  /* 0x00000000000479c3 */ /* 0x000e220000002500 */
[----:B------:R-:W1:Y:S01]  /*0030*/  LDCU.64 UR6, c[0x0][0x358] ;  /* 0x00006b00ff0677ac */ /* 0x000e620008000a00 */
[----:B------:R-:W-:Y:S01]  /*0040*/  BSSY.RECONVERGENT B0, `(.L_x_23) ;  /* 0x0000019000007945 */ /* 0x000fe20003800200 */
[----:B------:R-:W2:Y:S01]  /*0050*/  S2R R11, SR_LANEID ;  /* 0x00000000000b7919 */ /* 0x000ea20000000000 */
[----:B------:R-:W-:Y:S01]  /*0060*/  IMAD.MOV.U32 R6, RZ, RZ, -0x80000000 ;  /* 0x80000000ff067424 */ /* 0x000fe200078e00ff */
[----:B------:R-:W3:Y:S03]  /*0070*/  LDCU.64 UR8, c[0x0][0x380] ;  /* 0x00007000ff0877ac */ /* 0x000ee60008000a00 */
[----:B------:R-:W0:Y:S08]  /*0080*/  LDC R4, c[0x0][0x360] ;  /* 0x0000d800ff047b82 */ /* 0x000e300000000800 */
[----:B------:R-:W4:Y:S08]  /*0090*/  LDC R10, c[0x0][0x388] ;  /* 0x0000e200ff0a7b82 */ /* 0x000f300000000800 */
[----:B------:R-:W1:Y:S01]  /*00a0*/  LDC.64 R2, c[0x0][0x390] ;  /* 0x0000e400ff027b82 */ /* 0x000e620000000a00 */
[----:B0-----:R-:W-:-:S05]  /*00b0*/  IMAD R0, R4, UR4, R5 ;  /* 0x0000000404007c24 */ /* 0x001fca000f8e0205 */
[----:B----4-:R-:W-:-:S13]  /*00c0*/  ISETP.GE.U32.AND P0, PT, R0, R10, PT ;  /* 0x0000000a0000720c */ /* 0x010fda0003f06070 */
[----:B-123--:R-:W-:Y:S05]  /*00d0*/  @P0 BRA `(.L_x_24) ;  /* 0x00000000003c0947 */ /* 0x00efea0003800000 */
[----:B------:R-:W0:Y:S01]  /*00e0*/  LDCU UR4, c[0x0][0x370] ;  /* 0x00006e00ff0477ac */ /* 0x000e220008000800 */
[--C-:B------:R-:W-:Y:S01]  /*00f0*/  SHF.R.S32.HI R8, RZ, 0x1f, R0.reuse ;  /* 0x0000001fff087819 */ /* 0x100fe20000011400 */
[----:B------:R-:W-:Y:S01]  /*0100*/  IMAD.MOV.U32 R9, RZ, RZ, R0 ;  /* 0x000000ffff097224 */ /* 0x000fe200078e0000 */
[----:B------:R-:W-:Y:S01]  /*0110*/  SHF.R.S32.HI R7, RZ, 0x1f, R10 ;  /* 0x0000001fff077819 */ /* 0x000fe2000001140a */
[----:B------:R-:W-:Y:S02]  /*0120*/  IMAD.MOV.U32 R6, RZ, RZ, -0x80000000 ;  /* 0x80000000ff067424 */ /* 0x000fe400078e00ff */
[----:B0-----:R-:W-:-:S07]  /*0130*/  IMAD R0, R4, UR4, RZ ;  /* 0x0000000404007c24 */ /* 0x001fce000f8e02ff */
.L_x_25:
        /* <DEDUP_REMOVED lines=9> */
.L_x_24:
[----:B------:R-:W-:Y:S05]  /*01d0*/  BSYNC.RECONVERGENT B0 ;  /* 0x0000000000007941 */ /* 0x000fea0003800200 */
.L_x_23:
[----:B------:R-:W-:Y:S01]  /*01e0*/  VOTEU.ANY UR4, UPT, PT ;  /* 0x0000000000047886 */ /* 0x000fe200038e0100 */
[----:B------:R-:W-:Y:S01]  /*01f0*/  CREDUX.MAX.S32 UR5, R6 ;  /* 0x00000000060572cc */ /* 0x000fe20000000200 */
[----:B------:R-:W-:-:S06]  /*0200*/  UFLO.U32 UR4, UR4 ;  /* 0x00000004000472bd */ /* 0x000fcc00080e0000 */
[----:B------:R-:W-:-:S06]  /*0210*/  ISETP.EQ.U32.AND P0, PT, R11, UR4, PT ;  /* 0x000000040b007c0c */ /* 0x000fcc000bf02070 */
[----:B------:R-:W-:-:S07]  /*0220*/  IMAD.U32 R5, RZ, RZ, UR5 ;  /* 0x00000005ff057e24 */ /* 0x000fce000f8e00ff */
[----:B------:R-:W-:Y:S01]  /*0230*/  @P0 REDG.E.MAX.S32.STRONG.GPU desc[UR6][R2.64], R5 ;  /* 0x000000050200098e */ /* 0x000fe2000d12e306 */
[----:B------:R-:W-:Y:S05]  /*0240*/  EXIT ;  /* 0x000000000000794d */ /* 0x000fea0003800000 */
.L_x_26:
        /* <DEDUP_REMOVED lines=11> */
.L_x_30:


//--------------------- .nv.shared._Z14findMaxGPU_dsmPiiS_ --------------------------
	.section	.nv.shared._Z14findMaxGPU_dsmPiiS_,"aw",@nobits
	.sectionflags	@""
	.align	16
	.zero		1024


//--------------------- .nv.shared.reserved.0     --------------------------
	.section	.nv.shared.reserved.0,"aw",@nobits
	.weak		__nv_reservedSMEM_offset_0_alias
	.size		__nv_reservedSMEM_offset_0_alias, 0, 64
	.other		__nv_reservedSMEM_offset_0_alias,@"STO_CUDA_RESERVED_SHARED STV_DEFAULT"
__nv_reservedSMEM_offset_0_alias:
	.zero		0
	.zero		64


//--------------------- .nv.global                --------------------------
	.section	.nv.global,"aw",@nobits
.nv.global:
	.type		_ZN34_INTERNAL_e9524899_4_k_cu_2ba38d084cuda3std6ranges3__45__cpo9iter_moveE,@object
	.size		_ZN34_INTERNAL_e9524899_4_k_cu_2ba38d084cuda3std6ranges3__45__cpo9iter_moveE,(_ZN34_INTERNAL_e9524899_4_k_cu_2ba38d084cuda3std3__436_GLOBAL__N__e9524899_4_k_cu_2ba38d086ignoreE - _ZN34_INTERNAL_e9524899_4_k_cu_2ba38d084cuda3std6ranges3__45__cpo9iter_moveE)
_ZN34_INTERNAL_e9524899_4_k_cu_2ba38d084cuda3std6ranges3__45__cpo9iter_moveE:
	.zero		1
	.type		_ZN34_INTERNAL_e9524899_4_k_cu_2ba38d084cuda3std3__436_GLOBAL__N__e9524899_4_k_cu_2ba38d086ignoreE,@object
	.size		_ZN34_INTERNAL_e9524899_4_k_cu_2ba38d084cuda3std3__436_GLOBAL__N__e9524899_4_k_cu_2ba38d086ignoreE,(_ZN34_INTERNAL_e9524899_4_k_cu_2ba38d084cuda3std3__45__cpo4cendE - _ZN34_INTERNAL_e9524899_4_k_cu_2ba38d084cuda3std3__436_GLOBAL__N__e9524899_4_k_cu_2ba38d086ignoreE)
_ZN34_INTERNAL_e9524899_4_k_cu_2ba38d084cuda3std3__436_GLOBAL__N__e9524899_4_k_cu_2ba38d086ignoreE:
	.zero		1
	.type		_ZN34_INTERNAL_e9524899_4_k_cu_2ba38d084cuda3std3__45__cpo4cendE,@object
	.size		_ZN34_INTERNAL_e9524899_4_k_cu_2ba38d084cuda3std3__45__cpo4cendE,(_ZN34_INTERNAL_e9524899_4_k_cu_2ba38d084cuda3std3__45__cpo3endE - _ZN34_INTERNAL_e9524899_4_k_cu_2ba38d084cuda3std3__45__cpo4cendE)
_ZN34_INTERNAL_e9524899_4_k_cu_2ba38d084cuda3std3__45__cpo4cendE:
	.zero		1
	.type		_ZN34_INTERNAL_e9524899_4_k_cu_2ba38d084cuda3std3__45__cpo3endE,@object
	.size		_ZN34_INTERNAL_e9524899_4_k_cu_2ba38d084cuda3std3__45__cpo3endE,(_ZN34_INTERNAL_e9524899_4_k_cu_2ba38d084cuda3std3__48in_placeE - _ZN34_INTERNAL_e9524899_4_k_cu_2ba38d084cuda3std3__45__cpo3endE)
_ZN34_INTERNAL_e9524899_4_k_cu_2ba38d084cuda3std3__45__cpo3endE:
	.zero		1
	.type		_ZN34_INTERNAL_e9524899_4_k_cu_2ba38d084cuda3std3__48in_placeE,@object
	.size		_ZN34_INTERNAL_e9524899_4_k_cu_2ba38d084cuda3std3__48in_placeE,(_ZN34_INTERNAL_e9524899_4_k_cu_2ba38d084cuda3std6ranges3__45__cpo7advanceE - _ZN34_INTERNAL_e9524899_4_k_cu_2ba38d084cuda3std3__48in_placeE)
_ZN34_INTERNAL_e9524899_4_k_cu_2ba38d084cuda3std3__48in_placeE:
	.zero		1
	.type		_ZN34_INTERNAL_e9524899_4_k_cu_2ba38d084cuda3std6ranges3__45__cpo7advanceE,@object
	.size		_ZN34_INTERNAL_e9524899_4_k_cu_2ba38d084cuda3std6ranges3__45__cpo7advanceE,(_ZN34_INTERNAL_e9524899_4_k_cu_2ba38d084cuda3std3__45__cpo5beginE - _ZN34_INTERNAL_e9524899_4_k_cu_2ba38d084cuda3std6ranges3__45__cpo7advanceE)
_ZN34_INTERNAL_e9524899_4_k_cu_2ba38d084cuda3std6ranges3__45__cpo7advanceE:
	.zero		1
	.type		_ZN34_INTERNAL_e9524899_4_k_cu_2ba38d084cuda3std3__45__cpo5beginE,@object
	.size		_ZN34_INTERNAL_e9524899_4_k_cu_2ba38d084cuda3std3__45__cpo5beginE,(_ZN34_INTERNAL_e9524899_4_k_cu_2ba38d084cuda3std3__419piecewise_constructE - _ZN34_INTERNAL_e9524899_4_k_cu_2ba38d084cuda3std3__45__cpo5beginE)
_ZN34_INTERNAL_e9524899_4_k_cu_2ba38d084cuda3std3__45__cpo5beginE:
	.zero		1
	.type		_ZN34_INTERNAL_e9524899_4_k_cu_2ba38d084cuda3std3__419piecewise_constructE,@object
	.size		_ZN34_INTERNAL_e9524899_4_k_cu_2ba38d084cuda3std3__419piecewise_constructE,(_ZN34_INTERNAL_e9524899_4_k_cu_2ba38d084cuda3std3__45__cpo6cbeginE - _ZN34_INTERNAL_e9524899_4_k_cu_2ba38d084cuda3std3__419piecewise_constructE)
_ZN34_INTERNAL_e9524899_4_k_cu_2ba38d084cuda3std3__419piecewise_constructE:
	.zero		1
	.type		_ZN34_INTERNAL_e9524899_4_k_cu_2ba38d084cuda3std3__45__cpo6cbeginE,@object
	.size		_ZN34_INTERNAL_e9524899_4_k_cu_2ba38d084cuda3std3__45__cpo6cbeginE,(_ZN34_INTERNAL_e9524899_4_k_cu_2ba38d084cuda3std6ranges3__45__cpo4swapE - _ZN34_INTERNAL_e9524899_4_k_cu_2ba38d084cuda3std3__45__cpo6cbeginE)
_ZN34_INTERNAL_e9524899_4_k_cu_2ba38d084cuda3std3__45__cpo6cbeginE:
	.zero		1
	.type		_ZN34_INTERNAL_e9524899_4_k_cu_2ba38d084cuda3std6ranges3__45__cpo4swapE,@object
	.size		_ZN34_INTERNAL_e9524899_4_k_cu_2ba38d084cuda3std6ranges3__45__cpo4swapE,(.L_7 - _ZN34_INTERNAL_e9524899_4_k_cu_2ba38d084cuda3std6ranges3__45__cpo4swapE)
_ZN34_INTERNAL_e9524899_4_k_cu_2ba38d084cuda3std6ranges3__45__cpo4swapE:
	.zero		1
.L_7:


//--------------------- .nv.shared._Z15findMaxGPU_warpPiiS_ --------------------------
	.section	.nv.shared._Z15findMaxGPU_warpPiiS_,"aw",@nobits
	.sectionflags	@""
	.align	16
.nv.shared._Z15findMaxGPU_warpPiiS_:
	.zero		1056


//--------------------- .nv.shared._Z17findMaxGPU_sharedPiiS_ --------------------------
	.section	.nv.shared._Z17findMaxGPU_sharedPiiS_,"aw",@nobits
	.sectionflags	@""
	.align	16
	.zero		1024


//--------------------- .nv.shared._Z17findMaxGPU_nativePiiS_ --------------------------
	.section	.nv.shared._Z17findMaxGPU_nativePiiS_,"aw",@nobits
	.sectionflags	@""
	.align	16
	.zero		1024


//--------------------- .nv.constant0._Z14findMaxGPU_dsmPiiS_ --------------------------
	.section	.nv.constant0._Z14findMaxGPU_dsmPiiS_,"a",@progbits
	.sectionflags	@""
	.align	4
.nv.constant0._Z14findMaxGPU_dsmPiiS_:
	.zero		920


//--------------------- .nv.constant0._Z15findMaxGPU_warpPiiS_ --------------------------
	.section	.nv.constant0._Z15findMaxGPU_warpPiiS_,"a",@progbits
	.sectionflags	@""
	.align	4
.nv.constant0._Z15findMaxGPU_warpPiiS_:
	.zero		920


//--------------------- .nv.constant0._Z17findMaxGPU_sharedPiiS_ --------------------------
	.section	.nv.constant0._Z17findMaxGPU_sharedPiiS_,"a",@progbits
	.sectionflags	@""
	.align	4
.nv.constant0._Z17findMaxGPU_sharedPiiS_:
	.zero		920


//--------------------- .nv.constant0._Z17findMaxGPU_nativePiiS_ --------------------------
	.section	.nv.constant0._Z17findMaxGPU_nativePiiS_,"a",@progbits
	.sectionflags	@""
	.align	4
.nv.constant0._Z17findMaxGPU_nativePiiS_:
	.zero		920


//--------------------- SYMBOLS --------------------------

	.type		.nv.reservedSmem.offset0,@object
	.size		.nv.reservedSmem.offset0,0x4
	.type		.nv.reservedSmem.cap,@object
	.size		.nv.reservedSmem.cap,0x4
